	.target	sm_90a

	.elftype	@"ET_EXEC"


//--------------------- .note.nv.tkinfo           --------------------------
	.section	.note.nv.tkinfo,"",@"SHT_NOTE"
	.sectionflags	@"SHF_NOTE_NV_TKINFO"
	.tkinfo
        /*0018*/ 	.word	0x00000002
        /*0030*/ 	.string	""
        /*0030*/ 	.string	"ptxas"
        /*0030*/ 	.string	"Cuda compilation tools, release 13.0, V13.0.88"
        /*0030*/ 	.string	"Build cuda_13.0.r13.0/compiler.36424714_0"
        /*0030*/ 	.string	"-arch sm_90a -m 64 "



//--------------------- .note.nv.cuinfo           --------------------------
	.section	.note.nv.cuinfo,"",@"SHT_NOTE"
	.sectionflags	@"SHF_NOTE_NV_CUINFO"
        /*0018*/ 	.short	0x0002
        /*001a*/ 	.short	0x005a
        /*001c*/ 	.short	0x0082
	.zero		2


//--------------------- .nv.info                  --------------------------
	.section	.nv.info,"",@"SHT_CUDA_INFO"
	.align	4


	//----- nvinfo : EIATTR_REGCOUNT
	.align		4
        /*0000*/ 	.byte	0x04, 0x2f
        /*0002*/ 	.short	(.L_12 - .L_11)
	.align		4
.L_11:
        /*0004*/ 	.word	index@(_ZN7cutlass13device_kernelINS_4gemm6kernel13GemmUniversalIN4cute5tupleIJiiiiEEENS1_10collective13CollectiveMmaINS1_37MainloopSm90TmaGmmaWarpSpecializedFP8ILi11ENS5_IJNS4_1CILi1EEESB_SB_EEENS1_35KernelTmaWarpSpecializedCooperativeEEENS5_IJNSA_ILi256EEENSA_ILi64EEESG_EEENS_12float_e4m3_tENS5_IJlSB_lEEESI_SJ_NS4_8TiledMMAINS4_8MMA_AtomIJNS4_4SM904GMMA30MMA_64x64x32_F32E4M3E4M3_SS_TNILNSN_7ScaleInE1ELSP_1EEEEEENS4_6LayoutINS5_IJNSA_ILi2EEESB_SB_EEENS5_IJSB_NSA_ILi0EEESV_EEEEENS5_IJNS4_10UnderscoreESY_SY_EEEEENS4_13SM90_TMA_LOADENS4_14ComposedLayoutINS4_7SwizzleILi2ELi4ELi3EEENS4_18smem_ptr_flag_bitsILi8EEENSS_INS5_IJNSA_ILi8EEESG_EEENS5_IJSG_SB_EEEEEEEvNS4_8identityES11_S1B_vS1C_EENS_8epilogue10collective6detail29Sm90TmaWarpSpecializedAdapterINS1F_15DefaultEpilogueISI_SJ_SJ_NS1E_6thread17LinearCombinationISI_Li1EffLNS1J_9ScaleType4KindE0ELNS_15FloatRoundStyleE2ESI_EENS1_15EpilogueDefaultEEEEEvvEEEEvNT_6ParamsE)
        /*0008*/ 	.word	0x000000a8


	//----- nvinfo : EIATTR_FRAME_SIZE
	.align		4
.L_12:
        /*000c*/ 	.byte	0x04, 0x11
        /*000e*/ 	.short	(.L_14 - .L_13)
	.align		4
.L_13:
        /*0010*/ 	.word	index@(_ZN7cutlass13device_kernelINS_4gemm6kernel13GemmUniversalIN4cute5tupleIJiiiiEEENS1_10collective13CollectiveMmaINS1_37MainloopSm90TmaGmmaWarpSpecializedFP8ILi11ENS5_IJNS4_1CILi1EEESB_SB_EEENS1_35KernelTmaWarpSpecializedCooperativeEEENS5_IJNSA_ILi256EEENSA_ILi64EEESG_EEENS_12float_e4m3_tENS5_IJlSB_lEEESI_SJ_NS4_8TiledMMAINS4_8MMA_AtomIJNS4_4SM904GMMA30MMA_64x64x32_F32E4M3E4M3_SS_TNILNSN_7ScaleInE1ELSP_1EEEEEENS4_6LayoutINS5_IJNSA_ILi2EEESB_SB_EEENS5_IJSB_NSA_ILi0EEESV_EEEEENS5_IJNS4_10UnderscoreESY_SY_EEEEENS4_13SM90_TMA_LOADENS4_14ComposedLayoutINS4_7SwizzleILi2ELi4ELi3EEENS4_18smem_ptr_flag_bitsILi8EEENSS_INS5_IJNSA_ILi8EEESG_EEENS5_IJSG_SB_EEEEEEEvNS4_8identityES11_S1B_vS1C_EENS_8epilogue10collective6detail29Sm90TmaWarpSpecializedAdapterINS1F_15DefaultEpilogueISI_SJ_SJ_NS1E_6thread17LinearCombinationISI_Li1EffLNS1J_9ScaleType4KindE0ELNS_15FloatRoundStyleE2ESI_EENS1_15EpilogueDefaultEEEEEvvEEEEvNT_6ParamsE)
        /*0014*/ 	.word	0x00000000


	//----- nvinfo : EIATTR_MIN_STACK_SIZE
	.align		4
.L_14:
        /*0018*/ 	.byte	0x04, 0x12
        /*001a*/ 	.short	(.L_16 - .L_15)
	.align		4
.L_15:
        /*001c*/ 	.word	index@(_ZN7cutlass13device_kernelINS_4gemm6kernel13GemmUniversalIN4cute5tupleIJiiiiEEENS1_10collective13CollectiveMmaINS1_37MainloopSm90TmaGmmaWarpSpecializedFP8ILi11ENS5_IJNS4_1CILi1EEESB_SB_EEENS1_35KernelTmaWarpSpecializedCooperativeEEENS5_IJNSA_ILi256EEENSA_ILi64EEESG_EEENS_12float_e4m3_tENS5_IJlSB_lEEESI_SJ_NS4_8TiledMMAINS4_8MMA_AtomIJNS4_4SM904GMMA30MMA_64x64x32_F32E4M3E4M3_SS_TNILNSN_7ScaleInE1ELSP_1EEEEEENS4_6LayoutINS5_IJNSA_ILi2EEESB_SB_EEENS5_IJSB_NSA_ILi0EEESV_EEEEENS5_IJNS4_10UnderscoreESY_SY_EEEEENS4_13SM90_TMA_LOADENS4_14ComposedLayoutINS4_7SwizzleILi2ELi4ELi3EEENS4_18smem_ptr_flag_bitsILi8EEENSS_INS5_IJNSA_ILi8EEESG_EEENS5_IJSG_SB_EEEEEEEvNS4_8identityES11_S1B_vS1C_EENS_8epilogue10collective6detail29Sm90TmaWarpSpecializedAdapterINS1F_15DefaultEpilogueISI_SJ_SJ_NS1E_6thread17LinearCombinationISI_Li1EffLNS1J_9ScaleType4KindE0ELNS_15FloatRoundStyleE2ESI_EENS1_15EpilogueDefaultEEEEEvvEEEEvNT_6ParamsE)
        /*0020*/ 	.word	0x00000000
.L_16:


//--------------------- .nv.compat                --------------------------
	.section	.nv.compat,"",@"SHT_CUDA_COMPAT_INFO"
	.align	4
        /*0000*/ 	.byte	0x02, 0x09, 0x01, 0x00, 0x02, 0x02, 0x04, 0x00, 0x02, 0x05, 0x05, 0x00, 0x03, 0x07, 0x01, 0x01
        /*0010*/ 	.byte	0x02, 0x03, 0x01, 0x00, 0x02, 0x06, 0x01, 0x00, 0x04, 0x0b, 0x08, 0x00, 0x00, 0x00, 0x00, 0x00
        /*0020*/ 	.byte	0x00, 0x00, 0x00, 0x00


//--------------------- .nv.info._ZN7cutlass13device_kernelINS_4gemm6kernel13GemmUniversalIN4cute5tupleIJiiiiEEENS1_10collective13CollectiveMmaINS1_37MainloopSm90TmaGmmaWarpSpecializedFP8ILi11ENS5_IJNS4_1CILi1EEESB_SB_EEENS1_35KernelTmaWarpSpecializedCooperativeEEENS5_IJNSA_ILi256EEENSA_ILi64EEESG_EEENS_12float_e4m3_tENS5_IJlSB_lEEESI_SJ_NS4_8TiledMMAINS4_8MMA_AtomIJNS4_4SM904GMMA30MMA_64x64x32_F32E4M3E4M3_SS_TNILNSN_7ScaleInE1ELSP_1EEEEEENS4_6LayoutINS5_IJNSA_ILi2EEESB_SB_EEENS5_IJSB_NSA_ILi0EEESV_EEEEENS5_IJNS4_10UnderscoreESY_SY_EEEEENS4_13SM90_TMA_LOADENS4_14ComposedLayoutINS4_7SwizzleILi2ELi4ELi3EEENS4_18smem_ptr_flag_bitsILi8EEENSS_INS5_IJNSA_ILi8EEESG_EEENS5_IJSG_SB_EEEEEEEvNS4_8identityES11_S1B_vS1C_EENS_8epilogue10collective6detail29Sm90TmaWarpSpecializedAdapterINS1F_15DefaultEpilogueISI_SJ_SJ_NS1E_6thread17LinearCombinationISI_Li1EffLNS1J_9ScaleType4KindE0ELNS_15FloatRoundStyleE2ESI_EENS1_15EpilogueDefaultEEEEEvvEEEEvNT_6ParamsE --------------------------
	.section	.nv.info._ZN7cutlass13device_kernelINS_4gemm6kernel13GemmUniversalIN4cute5tupleIJiiiiEEENS1_10collective13CollectiveMmaINS1_37MainloopSm90TmaGmmaWarpSpecializedFP8ILi11ENS5_IJNS4_1CILi1EEESB_SB_EEENS1_35KernelTmaWarpSpecializedCooperativeEEENS5_IJNSA_ILi256EEENSA_ILi64EEESG_EEENS_12float_e4m3_tENS5_IJlSB_lEEESI_SJ_NS4_8TiledMMAINS4_8MMA_AtomIJNS4_4SM904GMMA30MMA_64x64x32_F32E4M3E4M3_SS_TNILNSN_7ScaleInE1ELSP_1EEEEEENS4_6LayoutINS5_IJNSA_ILi2EEESB_SB_EEENS5_IJSB_NSA_ILi0EEESV_EEEEENS5_IJNS4_10UnderscoreESY_SY_EEEEENS4_13SM90_TMA_LOADENS4_14ComposedLayoutINS4_7SwizzleILi2ELi4ELi3EEENS4_18smem_ptr_flag_bitsILi8EEENSS_INS5_IJNSA_ILi8EEESG_EEENS5_IJSG_SB_EEEEEEEvNS4_8identityES11_S1B_vS1C_EENS_8epilogue10collective6detail29Sm90TmaWarpSpecializedAdapterINS1F_15DefaultEpilogueISI_SJ_SJ_NS1E_6thread17LinearCombinationISI_Li1EffLNS1J_9ScaleType4KindE0ELNS_15FloatRoundStyleE2ESI_EENS1_15EpilogueDefaultEEEEEvvEEEEvNT_6ParamsE,"",@"SHT_CUDA_INFO"
	.sectionflags	@""
	.align	4


	//----- nvinfo : EIATTR_CUDA_API_VERSION
	.align		4
        /*0000*/ 	.byte	0x04, 0x37
        /*0002*/ 	.short	(.L_18 - .L_17)
.L_17:
        /*0004*/ 	.word	0x00000082


	//----- nvinfo : EIATTR_KPARAM_INFO
	.align		4
.L_18:
        /*0008*/ 	.byte	0x04, 0x17
        /*000a*/ 	.short	(.L_20 - .L_19)
.L_19:
        /*000c*/ 	.word	0x00000000
        /*0010*/ 	.short	0x0000
        /*0012*/ 	.short	0x0070
        /*0014*/ 	.byte	0x00, 0xf0, 0x01, 0x10


	//----- nvinfo : EIATTR_SPARSE_MMA_MASK
	.align		4
.L_20:
        /*0018*/ 	.byte	0x03, 0x50
        /*001a*/ 	.short	0x0000


	//----- nvinfo : EIATTR_MAXREG_COUNT
	.align		4
        /*001c*/ 	.byte	0x03, 0x1b
        /*001e*/ 	.short	0x00a8


	//----- nvinfo : EIATTR_NUM_BARRIERS
	.align		4
        /*0020*/ 	.byte	0x02, 0x4c
        /*0022*/ 	.byte	0x01
	.zero		1


	//----- nvinfo : EIATTR_MERCURY_ISA_VERSION
	.align		4
        /*0024*/ 	.byte	0x03, 0x5f
        /*0026*/ 	.short	0x0101


	//----- nvinfo : EIATTR_INT_WARP_WIDE_INSTR_OFFSETS
	.align		4
        /*0028*/ 	.byte	0x04, 0x31
        /*002a*/ 	.short	(.L_22 - .L_21)


	//   ....[0]....
.L_21:
        /*002c*/ 	.word	0x000004e0


	//   ....[1]....
        /*0030*/ 	.word	0x000004f0


	//   ....[2]....
        /*0034*/ 	.word	0x000005e0


	//----- nvinfo : EIATTR_COOP_GROUP_MASK_REGIDS
	.align		4
.L_22:
        /*0038*/ 	.byte	0x04, 0x29
        /*003a*/ 	.short	(.L_24 - .L_23)


	//   ....[0]....
.L_23:
        /*003c*/ 	.word	0xffffffff


	//   ....[1]....
        /*0040*/ 	.word	0xffffffff


	//   ....[2]....
        /*0044*/ 	.word	0xffffffff


	//   ....[3]....
        /*0048*/ 	.word	0xffffffff


	//   ....[4]....
        /*004c*/ 	.word	0xffffffff


	//----- nvinfo : EIATTR_COOP_GROUP_INSTR_OFFSETS
	.align		4
.L_24:
        /*0050*/ 	.byte	0x04, 0x28
        /*0052*/ 	.short	(.L_26 - .L_25)


	//   ....[0]....
.L_25:
        /*0054*/ 	.word	0x00000060


	//   ....[1]....
        /*0058*/ 	.word	0x00000070


	//   ....[2]....
        /*005c*/ 	.word	0x00000130


	//   ....[3]....
        /*0060*/ 	.word	0x000003d0


	//   ....[4]....
        /*0064*/ 	.word	0x000010d0


	//----- nvinfo : EIATTR_REG_RECONFIG
	.align		4
.L_26:
        /*0068*/ 	.byte	0x01, 0x54
	.zero		2


	//----- nvinfo : EIATTR_MBARRIER_INSTR_OFFSETS
	.align		4
        /*006c*/ 	.byte	0x04, 0x39
        /*006e*/ 	.short	(.L_28 - .L_27)


	//   ....[0]....
.L_27:
        /*0070*/ 	.word	0x00000250
        /*0074*/ 	.word	0x000000ff
        /*0078*/ 	.word	0x00000000
        /*007c*/ 	.short	0x0100
        /*007e*/ 	.byte	0x08
	.zero		1


	//   ....[1]....
        /*0080*/ 	.word	0x00000260
        /*0084*/ 	.word	0x000000ff
        /*0088*/ 	.word	0x00000058
        /*008c*/ 	.short	0x0100
        /*008e*/ 	.byte	0x08
	.zero		1


	//   ....[2]....
        /*0090*/ 	.word	0x00000270
        /*0094*/ 	.word	0x000000ff
        /*0098*/ 	.word	0x00000008
        /*009c*/ 	.short	0x0100
        /*009e*/ 	.byte	0x08
	.zero		1


	//   ....[3]....
        /*00a0*/ 	.word	0x00000280
        /*00a4*/ 	.word	0x000000ff
        /*00a8*/ 	.word	0x00000060
        /*00ac*/ 	.short	0x0100
        /*00ae*/ 	.byte	0x08
	.zero		1


	//   ....[4]....
        /*00b0*/ 	.word	0x00000290
        /*00b4*/ 	.word	0x000000ff
        /*00b8*/ 	.word	0x00000010
        /*00bc*/ 	.short	0x0100
        /*00be*/ 	.byte	0x08
	.zero		1


	//   ....[5]....
        /*00c0*/ 	.word	0x000002a0
        /*00c4*/ 	.word	0x000000ff
        /*00c8*/ 	.word	0x00000068
        /*00cc*/ 	.short	0x0100
        /*00ce*/ 	.byte	0x08
	.zero		1


	//   ....[6]....
        /*00d0*/ 	.word	0x000002b0
        /*00d4*/ 	.word	0x000000ff
        /*00d8*/ 	.word	0x00000018
        /*00dc*/ 	.short	0x0100
        /*00de*/ 	.byte	0x08
	.zero		1


	//   ....[7]....
        /*00e0*/ 	.word	0x000002c0
        /*00e4*/ 	.word	0x000000ff
        /*00e8*/ 	.word	0x00000070
        /*00ec*/ 	.short	0x0100
        /*00ee*/ 	.byte	0x08
	.zero		1


	//   ....[8]....
        /*00f0*/ 	.word	0x000002d0
        /*00f4*/ 	.word	0x000000ff
        /*00f8*/ 	.word	0x00000020
        /*00fc*/ 	.short	0x0100
        /*00fe*/ 	.byte	0x08
	.zero		1


	//   ....[9]....
        /*0100*/ 	.word	0x000002e0
        /*0104*/ 	.word	0x000000ff
        /*0108*/ 	.word	0x00000078
        /*010c*/ 	.short	0x0100
        /*010e*/ 	.byte	0x08
	.zero		1


	//   ....[10]....
        /*0110*/ 	.word	0x000002f0
        /*0114*/ 	.word	0x000000ff
        /*0118*/ 	.word	0x00000028
        /*011c*/ 	.short	0x0100
        /*011e*/ 	.byte	0x08
	.zero		1


	//   ....[11]....
        /*0120*/ 	.word	0x00000300
        /*0124*/ 	.word	0x000000ff
        /*0128*/ 	.word	0x00000080
        /*012c*/ 	.short	0x0100
        /*012e*/ 	.byte	0x08
	.zero		1


	//   ....[12]....
        /*0130*/ 	.word	0x00000310
        /*0134*/ 	.word	0x000000ff
        /*0138*/ 	.word	0x00000030
        /*013c*/ 	.short	0x0100
        /*013e*/ 	.byte	0x08
	.zero		1


	//   ....[13]....
        /*0140*/ 	.word	0x00000320
        /*0144*/ 	.word	0x000000ff
        /*0148*/ 	.word	0x00000088
        /*014c*/ 	.short	0x0100
        /*014e*/ 	.byte	0x08
	.zero		1


	//   ....[14]....
        /*0150*/ 	.word	0x00000330
        /*0154*/ 	.word	0x000000ff
        /*0158*/ 	.word	0x00000038
        /*015c*/ 	.short	0x0100
        /*015e*/ 	.byte	0x08
	.zero		1


	//   ....[15]....
        /*0160*/ 	.word	0x00000340
        /*0164*/ 	.word	0x000000ff
        /*0168*/ 	.word	0x00000090
        /*016c*/ 	.short	0x0100
        /*016e*/ 	.byte	0x08
	.zero		1


	//   ....[16]....
        /*0170*/ 	.word	0x00000350
        /*0174*/ 	.word	0x000000ff
        /*0178*/ 	.word	0x00000040
        /*017c*/ 	.short	0x0100
        /*017e*/ 	.byte	0x08
	.zero		1


	//   ....[17]....
        /*0180*/ 	.word	0x00000360
        /*0184*/ 	.word	0x000000ff
        /*0188*/ 	.word	0x00000098
        /*018c*/ 	.short	0x0100
        /*018e*/ 	.byte	0x08
	.zero		1


	//   ....[18]....
        /*0190*/ 	.word	0x00000370
        /*0194*/ 	.word	0x000000ff
        /*0198*/ 	.word	0x00000048
        /*019c*/ 	.short	0x0100
        /*019e*/ 	.byte	0x08
	.zero		1


	//   ....[19]....
        /*01a0*/ 	.word	0x00000380
        /*01a4*/ 	.word	0x000000ff
        /*01a8*/ 	.word	0x000000a0
        /*01ac*/ 	.short	0x0100
        /*01ae*/ 	.byte	0x08
	.zero		1


	//   ....[20]....
        /*01b0*/ 	.word	0x00000390
        /*01b4*/ 	.word	0x000000ff
        /*01b8*/ 	.word	0x00000050
        /*01bc*/ 	.short	0x0100
        /*01be*/ 	.byte	0x08
	.zero		1


	//   ....[21]....
        /*01c0*/ 	.word	0x000003a0
        /*01c4*/ 	.word	0x000000ff
        /*01c8*/ 	.word	0x000000a8
        /*01cc*/ 	.short	0x0100
        /*01ce*/ 	.byte	0x08
	.zero		1


	//   ....[22]....
        /*01d0*/ 	.word	0x00000630
        /*01d4*/ 	.word	0x000000ff
        /*01d8*/ 	.word	0x000000c0
        /*01dc*/ 	.short	0x0100
        /*01de*/ 	.byte	0x06
	.zero		1


	//   ....[23]....
        /*01e0*/ 	.word	0x00000690
        /*01e4*/ 	.word	0x000000ff
        /*01e8*/ 	.word	0x000000c8
        /*01ec*/ 	.short	0x0100
        /*01ee*/ 	.byte	0x06
	.zero		1


	//   ....[24]....
        /*01f0*/ 	.word	0x00001600
        /*01f4*/ 	.word	0x000000ff
        /*01f8*/ 	.word	0x00000000
        /*01fc*/ 	.short	0x010a
        /*01fe*/ 	.byte	0x06
	.zero		1


	//   ....[25]....
        /*0200*/ 	.word	0x00001640
        /*0204*/ 	.word	0x000000ff
        /*0208*/ 	.word	0x00000000
        /*020c*/ 	.short	0x010a
        /*020e*/ 	.byte	0x06
	.zero		1


	//   ....[26]....
        /*0210*/ 	.word	0x00002010
        /*0214*/ 	.word	0x000000ff
        /*0218*/ 	.word	0x00000000
        /*021c*/ 	.short	0x010a
        /*021e*/ 	.byte	0x0c
	.zero		1


	//   ....[27]....
        /*0220*/ 	.word	0x00002050
        /*0224*/ 	.word	0x000000ff
        /*0228*/ 	.word	0x00000000
        /*022c*/ 	.short	0x010a
        /*022e*/ 	.byte	0x0c
	.zero		1


	//   ....[28]....
        /*0230*/ 	.word	0x00002720
        /*0234*/ 	.word	0x000000ff
        /*0238*/ 	.word	0x00000000
        /*023c*/ 	.short	0x0101
        /*023e*/ 	.byte	0x08
	.zero		1


	//   ....[29]....
        /*0240*/ 	.word	0x00002d70
        /*0244*/ 	.word	0x000000ff
        /*0248*/ 	.word	0x00000000
        /*024c*/ 	.short	0x0101
        /*024e*/ 	.byte	0x08
	.zero		1


	//   ....[30]....
        /*0250*/ 	.word	0x00008880
        /*0254*/ 	.word	0x00000013
        /*0258*/ 	.word	0x00000058
        /*025c*/ 	.short	0x010a
        /*025e*/ 	.byte	0x3f
	.zero		1


	//   ....[31]....
        /*0260*/ 	.word	0x00008c20
        /*0264*/ 	.word	0x00000008
        /*0268*/ 	.word	0x000000c8
        /*026c*/ 	.short	0x0101
        /*026e*/ 	.byte	0x3f
	.zero		1


	//   ....[32]....
        /*0270*/ 	.word	0x00009330
        /*0274*/ 	.word	0x00000006
        /*0278*/ 	.word	0x00000000
        /*027c*/ 	.short	0x010a
        /*027e*/ 	.byte	0x3f
	.zero		1


	//   ....[33]....
        /*0280*/ 	.word	0x000093b0
        /*0284*/ 	.word	0x00000007
        /*0288*/ 	.word	0x00000000
        /*028c*/ 	.short	0x010a
        /*028e*/ 	.byte	0x3f
	.zero		1


	//   ....[34]....
        /*0290*/ 	.word	0x00009440
        /*0294*/ 	.word	0x00000006
        /*0298*/ 	.word	0x00000000
        /*029c*/ 	.short	0x010a
        /*029e*/ 	.byte	0x3f
	.zero		1


	//   ....[35]....
        /*02a0*/ 	.word	0x000094d0
        /*02a4*/ 	.word	0x00000009
        /*02a8*/ 	.word	0x00000000
        /*02ac*/ 	.short	0x010a
        /*02ae*/ 	.byte	0x3f
	.zero		1


	//   ....[36]....
        /*02b0*/ 	.word	0x00009560
        /*02b4*/ 	.word	0x00000006
        /*02b8*/ 	.word	0x00000000
        /*02bc*/ 	.short	0x010a
        /*02be*/ 	.byte	0x3f
	.zero		1


	//   ....[37]....
        /*02c0*/ 	.word	0x000095f0
        /*02c4*/ 	.word	0x00000009
        /*02c8*/ 	.word	0x00000000
        /*02cc*/ 	.short	0x010a
        /*02ce*/ 	.byte	0x3f
	.zero		1


	//   ....[38]....
        /*02d0*/ 	.word	0x00009680
        /*02d4*/ 	.word	0x00000006
        /*02d8*/ 	.word	0x00000000
        /*02dc*/ 	.short	0x010a
        /*02de*/ 	.byte	0x3f
	.zero		1


	//   ....[39]....
        /*02e0*/ 	.word	0x00009710
        /*02e4*/ 	.word	0x00000009
        /*02e8*/ 	.word	0x00000000
        /*02ec*/ 	.short	0x010a
        /*02ee*/ 	.byte	0x3f
	.zero		1


	//   ....[40]....
        /*02f0*/ 	.word	0x000097a0
        /*02f4*/ 	.word	0x0000000a
        /*02f8*/ 	.word	0x00000000
        /*02fc*/ 	.short	0x010a
        /*02fe*/ 	.byte	0x3f
	.zero		1


	//   ....[41]....
        /*0300*/ 	.word	0x00009830
        /*0304*/ 	.word	0x0000000b
        /*0308*/ 	.word	0x00000000
        /*030c*/ 	.short	0x010a
        /*030e*/ 	.byte	0x3f
	.zero		1


	//   ....[42]....
        /*0310*/ 	.word	0x000098c0
        /*0314*/ 	.word	0x00000003
        /*0318*/ 	.word	0x00000000
        /*031c*/ 	.short	0x010a
        /*031e*/ 	.byte	0x3f
	.zero		1


	//   ....[43]....
        /*0320*/ 	.word	0x00009930
        /*0324*/ 	.word	0x0000000b
        /*0328*/ 	.word	0x00000000
        /*032c*/ 	.short	0x010a
        /*032e*/ 	.byte	0x3f
	.zero		1


	//   ....[44]....
        /*0330*/ 	.word	0x00009990
        /*0334*/ 	.word	0x0000000c
        /*0338*/ 	.word	0x00000000
        /*033c*/ 	.short	0x010a
        /*033e*/ 	.byte	0x3f
	.zero		1


	//   ....[45]....
        /*0340*/ 	.word	0x00009a60
        /*0344*/ 	.word	0x00000013
        /*0348*/ 	.word	0x00000058
        /*034c*/ 	.short	0x010a
        /*034e*/ 	.byte	0x3f
	.zero		1


	//   ....[46]....
        /*0350*/ 	.word	0x00009b40
        /*0354*/ 	.word	0x00000006
        /*0358*/ 	.word	0x00000000
        /*035c*/ 	.short	0x010a
        /*035e*/ 	.byte	0x3f
	.zero		1


	//   ....[47]....
        /*0360*/ 	.word	0x00009b90
        /*0364*/ 	.word	0x00000007
        /*0368*/ 	.word	0x00000000
        /*036c*/ 	.short	0x010a
        /*036e*/ 	.byte	0x3f
	.zero		1


	//   ....[48]....
        /*0370*/ 	.word	0x00009be0
        /*0374*/ 	.word	0x00000006
        /*0378*/ 	.word	0x00000000
        /*037c*/ 	.short	0x010a
        /*037e*/ 	.byte	0x3f
	.zero		1


	//   ....[49]....
        /*0380*/ 	.word	0x00009c30
        /*0384*/ 	.word	0x00000009
        /*0388*/ 	.word	0x00000000
        /*038c*/ 	.short	0x010a
        /*038e*/ 	.byte	0x3f
	.zero		1


	//   ....[50]....
        /*0390*/ 	.word	0x00009c80
        /*0394*/ 	.word	0x00000006
        /*0398*/ 	.word	0x00000000
        /*039c*/ 	.short	0x010a
        /*039e*/ 	.byte	0x3f
	.zero		1


	//   ....[51]....
        /*03a0*/ 	.word	0x00009cd0
        /*03a4*/ 	.word	0x00000009
        /*03a8*/ 	.word	0x00000000
        /*03ac*/ 	.short	0x010a
        /*03ae*/ 	.byte	0x3f
	.zero		1


	//   ....[52]....
        /*03b0*/ 	.word	0x00009d20
        /*03b4*/ 	.word	0x00000006
        /*03b8*/ 	.word	0x00000000
        /*03bc*/ 	.short	0x010a
        /*03be*/ 	.byte	0x3f
	.zero		1


	//   ....[53]....
        /*03c0*/ 	.word	0x00009d70
        /*03c4*/ 	.word	0x00000009
        /*03c8*/ 	.word	0x00000000
        /*03cc*/ 	.short	0x010a
        /*03ce*/ 	.byte	0x3f
	.zero		1


	//   ....[54]....
        /*03d0*/ 	.word	0x00009dc0
        /*03d4*/ 	.word	0x0000000a
        /*03d8*/ 	.word	0x00000000
        /*03dc*/ 	.short	0x010a
        /*03de*/ 	.byte	0x3f
	.zero		1


	//   ....[55]....
        /*03e0*/ 	.word	0x00009e10
        /*03e4*/ 	.word	0x0000000b
        /*03e8*/ 	.word	0x00000000
        /*03ec*/ 	.short	0x010a
        /*03ee*/ 	.byte	0x3f
	.zero		1


	//----- nvinfo : EIATTR_NUM_MBARRIERS
	.align		4
.L_28:
        /*03f0*/ 	.byte	0x03, 0x38
        /*03f2*/ 	.short	0x0018


	//----- nvinfo : EIATTR_EXIT_INSTR_OFFSETS
	.align		4
        /*03f4*/ 	.byte	0x04, 0x1c
        /*03f6*/ 	.short	(.L_30 - .L_29)


	//   ....[0]....
.L_29:
        /*03f8*/ 	.word	0x000006e0


	//   ....[1]....
        /*03fc*/ 	.word	0x00000fa0


	//   ....[2]....
        /*0400*/ 	.word	0x00007ef0


	//   ....[3]....
        /*0404*/ 	.word	0x00008520


	//   ....[4]....
        /*0408*/ 	.word	0x00009910


	//----- nvinfo : EIATTR_MAX_THREADS
	.align		4
.L_30:
        /*040c*/ 	.byte	0x04, 0x05
        /*040e*/ 	.short	(.L_32 - .L_31)
.L_31:
        /*0410*/ 	.word	0x00000180
        /*0414*/ 	.word	0x00000001
        /*0418*/ 	.word	0x00000001


	//----- nvinfo : EIATTR_CRS_STACK_SIZE
	.align		4
.L_32:
        /*041c*/ 	.byte	0x04, 0x1e
        /*041e*/ 	.short	(.L_34 - .L_33)
.L_33:
        /*0420*/ 	.word	0x00000000


	//----- nvinfo : EIATTR_CBANK_PARAM_SIZE
	.align		4
.L_34:
        /*0424*/ 	.byte	0x03, 0x19
        /*0426*/ 	.short	0x0470


	//----- nvinfo : EIATTR_PARAM_CBANK
	.align		4
        /*0428*/ 	.byte	0x04, 0x0a
        /*042a*/ 	.short	(.L_36 - .L_35)
	.align		4
.L_35:
        /*042c*/ 	.word	index@(.nv.constant0._ZN7cutlass13device_kernelINS_4gemm6kernel13GemmUniversalIN4cute5tupleIJiiiiEEENS1_10collective13CollectiveMmaINS1_37MainloopSm90TmaGmmaWarpSpecializedFP8ILi11ENS5_IJNS4_1CILi1EEESB_SB_EEENS1_35KernelTmaWarpSpecializedCooperativeEEENS5_IJNSA_ILi256EEENSA_ILi64EEESG_EEENS_12float_e4m3_tENS5_IJlSB_lEEESI_SJ_NS4_8TiledMMAINS4_8MMA_AtomIJNS4_4SM904GMMA30MMA_64x64x32_F32E4M3E4M3_SS_TNILNSN_7ScaleInE1ELSP_1EEEEEENS4_6LayoutINS5_IJNSA_ILi2EEESB_SB_EEENS5_IJSB_NSA_ILi0EEESV_EEEEENS5_IJNS4_10UnderscoreESY_SY_EEEEENS4_13SM90_TMA_LOADENS4_14ComposedLayoutINS4_7SwizzleILi2ELi4ELi3EEENS4_18smem_ptr_flag_bitsILi8EEENSS_INS5_IJNSA_ILi8EEESG_EEENS5_IJSG_SB_EEEEEEEvNS4_8identityES11_S1B_vS1C_EENS_8epilogue10collective6detail29Sm90TmaWarpSpecializedAdapterINS1F_15DefaultEpilogueISI_SJ_SJ_NS1E_6thread17LinearCombinationISI_Li1EffLNS1J_9ScaleType4KindE0ELNS_15FloatRoundStyleE2ESI_EENS1_15EpilogueDefaultEEEEEvvEEEEvNT_6ParamsE)
        /*0430*/ 	.short	0x0210
        /*0432*/ 	.short	0x0470


	//----- nvinfo : EIATTR_SW_WAR
	.align		4
.L_36:
        /*0434*/ 	.byte	0x04, 0x36
        /*0436*/ 	.short	(.L_38 - .L_37)
.L_37:
        /*0438*/ 	.word	0x00000008
.L_38:


//--------------------- .nv.callgraph             --------------------------
	.section	.nv.callgraph,"",@"SHT_CUDA_CALLGRAPH"
	.align	4
	.sectionentsize	8
	.align		4
        /*0000*/ 	.word	0x00000000
	.align		4
        /*0004*/ 	.word	0xffffffff
	.align		4
        /*0008*/ 	.word	0x00000000
	.align		4
        /*000c*/ 	.word	0xfffffffe
	.align		4
        /*0010*/ 	.word	0x00000000
	.align		4
        /*0014*/ 	.word	0xfffffffd
	.align		4
        /*0018*/ 	.word	0x00000000
	.align		4
        /*001c*/ 	.word	0xfffffffc


//--------------------- .nv.constant4             --------------------------
	.section	.nv.constant4,"a",@progbits
	.align	8
	.align		8
.nv.constant4:
        /*0000*/ 	.dword	_ZN39_INTERNAL_00466074_4_k_cu_a42c2d2f_41454cuda3std3__45__cpo5beginE
	.align		8
        /*0008*/ 	.dword	_ZN39_INTERNAL_00466074_4_k_cu_a42c2d2f_41454cuda3std3__45__cpo3endE
	.align		8
        /*0010*/ 	.dword	_ZN39_INTERNAL_00466074_4_k_cu_a42c2d2f_41454cuda3std3__45__cpo6cbeginE
	.align		8
        /*0018*/ 	.dword	_ZN39_INTERNAL_00466074_4_k_cu_a42c2d2f_41454cuda3std3__45__cpo4cendE
	.align		8
        /*0020*/ 	.dword	_ZN39_INTERNAL_00466074_4_k_cu_a42c2d2f_41454cuda3std3__441_GLOBAL__N__00466074_4_k_cu_a42c2d2f_41456ignoreE
	.align		8
        /*0028*/ 	.dword	_ZN39_INTERNAL_00466074_4_k_cu_a42c2d2f_41454cuda3std3__419piecewise_constructE
	.align		8
        /*0030*/ 	.dword	_ZN39_INTERNAL_00466074_4_k_cu_a42c2d2f_41454cuda3std3__48in_placeE
	.align		8
        /*0038*/ 	.dword	_ZN39_INTERNAL_00466074_4_k_cu_a42c2d2f_41454cuda3std6ranges3__45__cpo4swapE
	.align		8
        /*0040*/ 	.dword	_ZN39_INTERNAL_00466074_4_k_cu_a42c2d2f_41454cuda3std6ranges3__45__cpo9iter_moveE
	.align		8
        /*0048*/ 	.dword	_ZN39_INTERNAL_00466074_4_k_cu_a42c2d2f_41454cute7productE
	.align		8
        /*0050*/ 	.dword	_ZN39_INTERNAL_00466074_4_k_cu_a42c2d2f_41454cute1_E


//--------------------- .text._ZN7cutlass13device_kernelINS_4gemm6kernel13GemmUniversalIN4cute5tupleIJiiiiEEENS1_10collective13CollectiveMmaINS1_37MainloopSm90TmaGmmaWarpSpecializedFP8ILi11ENS5_IJNS4_1CILi1EEESB_SB_EEENS1_35KernelTmaWarpSpecializedCooperativeEEENS5_IJNSA_ILi256EEENSA_ILi64EEESG_EEENS_12float_e4m3_tENS5_IJlSB_lEEESI_SJ_NS4_8TiledMMAINS4_8MMA_AtomIJNS4_4SM904GMMA30MMA_64x64x32_F32E4M3E4M3_SS_TNILNSN_7ScaleInE1ELSP_1EEEEEENS4_6LayoutINS5_IJNSA_ILi2EEESB_SB_EEENS5_IJSB_NSA_ILi0EEESV_EEEEENS5_IJNS4_10UnderscoreESY_SY_EEEEENS4_13SM90_TMA_LOADENS4_14ComposedLayoutINS4_7SwizzleILi2ELi4ELi3EEENS4_18smem_ptr_flag_bitsILi8EEENSS_INS5_IJNSA_ILi8EEESG_EEENS5_IJSG_SB_EEEEEEEvNS4_8identityES11_S1B_vS1C_EENS_8epilogue10collective6detail29Sm90TmaWarpSpecializedAdapterINS1F_15DefaultEpilogueISI_SJ_SJ_NS1E_6thread17LinearCombinationISI_Li1EffLNS1J_9ScaleType4KindE0ELNS_15FloatRoundStyleE2ESI_EENS1_15EpilogueDefaultEEEEEvvEEEEvNT_6ParamsE --------------------------
	.section	.text._ZN7cutlass13device_kernelINS_4gemm6kernel13GemmUniversalIN4cute5tupleIJiiiiEEENS1_10collective13CollectiveMmaINS1_37MainloopSm90TmaGmmaWarpSpecializedFP8ILi11ENS5_IJNS4_1CILi1EEESB_SB_EEENS1_35KernelTmaWarpSpecializedCooperativeEEENS5_IJNSA_ILi256EEENSA_ILi64EEESG_EEENS_12float_e4m3_tENS5_IJlSB_lEEESI_SJ_NS4_8TiledMMAINS4_8MMA_AtomIJNS4_4SM904GMMA30MMA_64x64x32_F32E4M3E4M3_SS_TNILNSN_7ScaleInE1ELSP_1EEEEEENS4_6LayoutINS5_IJNSA_ILi2EEESB_SB_EEENS5_IJSB_NSA_ILi0EEESV_EEEEENS5_IJNS4_10UnderscoreESY_SY_EEEEENS4_13SM90_TMA_LOADENS4_14ComposedLayoutINS4_7SwizzleILi2ELi4ELi3EEENS4_18smem_ptr_flag_bitsILi8EEENSS_INS5_IJNSA_ILi8EEESG_EEENS5_IJSG_SB_EEEEEEEvNS4_8identityES11_S1B_vS1C_EENS_8epilogue10collective6detail29Sm90TmaWarpSpecializedAdapterINS1F_15DefaultEpilogueISI_SJ_SJ_NS1E_6thread17LinearCombinationISI_Li1EffLNS1J_9ScaleType4KindE0ELNS_15FloatRoundStyleE2ESI_EENS1_15EpilogueDefaultEEEEEvvEEEEvNT_6ParamsE,"ax",@progbits
	.align	128
.text._ZN7cutlass13device_kernelINS_4gemm6kernel13GemmUniversalIN4cute5tupleIJiiiiEEENS1_10collective13CollectiveMmaINS1_37MainloopSm90TmaGmmaWarpSpecializedFP8ILi11ENS5_IJNS4_1CILi1EEESB_SB_EEENS1_35KernelTmaWarpSpecializedCooperativeEEENS5_IJNSA_ILi256EEENSA_ILi64EEESG_EEENS_12float_e4m3_tENS5_IJlSB_lEEESI_SJ_NS4_8TiledMMAINS4_8MMA_AtomIJNS4_4SM904GMMA30MMA_64x64x32_F32E4M3E4M3_SS_TNILNSN_7ScaleInE1ELSP_1EEEEEENS4_6LayoutINS5_IJNSA_ILi2EEESB_SB_EEENS5_IJSB_NSA_ILi0EEESV_EEEEENS5_IJNS4_10UnderscoreESY_SY_EEEEENS4_13SM90_TMA_LOADENS4_14ComposedLayoutINS4_7SwizzleILi2ELi4ELi3EEENS4_18smem_ptr_flag_bitsILi8EEENSS_INS5_IJNSA_ILi8EEESG_EEENS5_IJSG_SB_EEEEEEEvNS4_8identityES11_S1B_vS1C_EENS_8epilogue10collective6detail29Sm90TmaWarpSpecializedAdapterINS1F_15DefaultEpilogueISI_SJ_SJ_NS1E_6thread17LinearCombinationISI_Li1EffLNS1J_9ScaleType4KindE0ELNS_15FloatRoundStyleE2ESI_EENS1_15EpilogueDefaultEEEEEvvEEEEvNT_6ParamsE:
        .type           _ZN7cutlass13device_kernelINS_4gemm6kernel13GemmUniversalIN4cute5tupleIJiiiiEEENS1_10collective13CollectiveMmaINS1_37MainloopSm90TmaGmmaWarpSpecializedFP8ILi11ENS5_IJNS4_1CILi1EEESB_SB_EEENS1_35KernelTmaWarpSpecializedCooperativeEEENS5_IJNSA_ILi256EEENSA_ILi64EEESG_EEENS_12float_e4m3_tENS5_IJlSB_lEEESI_SJ_NS4_8TiledMMAINS4_8MMA_AtomIJNS4_4SM904GMMA30MMA_64x64x32_F32E4M3E4M3_SS_TNILNSN_7ScaleInE1ELSP_1EEEEEENS4_6LayoutINS5_IJNSA_ILi2EEESB_SB_EEENS5_IJSB_NSA_ILi0EEESV_EEEEENS5_IJNS4_10UnderscoreESY_SY_EEEEENS4_13SM90_TMA_LOADENS4_14ComposedLayoutINS4_7SwizzleILi2ELi4ELi3EEENS4_18smem_ptr_flag_bitsILi8EEENSS_INS5_IJNSA_ILi8EEESG_EEENS5_IJSG_SB_EEEEEEEvNS4_8identityES11_S1B_vS1C_EENS_8epilogue10collective6detail29Sm90TmaWarpSpecializedAdapterINS1F_15DefaultEpilogueISI_SJ_SJ_NS1E_6thread17LinearCombinationISI_Li1EffLNS1J_9ScaleType4KindE0ELNS_15FloatRoundStyleE2ESI_EENS1_15EpilogueDefaultEEEEEvvEEEEvNT_6ParamsE,@function
        .size           _ZN7cutlass13device_kernelINS_4gemm6kernel13GemmUniversalIN4cute5tupleIJiiiiEEENS1_10collective13CollectiveMmaINS1_37MainloopSm90TmaGmmaWarpSpecializedFP8ILi11ENS5_IJNS4_1CILi1EEESB_SB_EEENS1_35KernelTmaWarpSpecializedCooperativeEEENS5_IJNSA_ILi256EEENSA_ILi64EEESG_EEENS_12float_e4m3_tENS5_IJlSB_lEEESI_SJ_NS4_8TiledMMAINS4_8MMA_AtomIJNS4_4SM904GMMA30MMA_64x64x32_F32E4M3E4M3_SS_TNILNSN_7ScaleInE1ELSP_1EEEEEENS4_6LayoutINS5_IJNSA_ILi2EEESB_SB_EEENS5_IJSB_NSA_ILi0EEESV_EEEEENS5_IJNS4_10UnderscoreESY_SY_EEEEENS4_13SM90_TMA_LOADENS4_14ComposedLayoutINS4_7SwizzleILi2ELi4ELi3EEENS4_18smem_ptr_flag_bitsILi8EEENSS_INS5_IJNSA_ILi8EEESG_EEENS5_IJSG_SB_EEEEEEEvNS4_8identityES11_S1B_vS1C_EENS_8epilogue10collective6detail29Sm90TmaWarpSpecializedAdapterINS1F_15DefaultEpilogueISI_SJ_SJ_NS1E_6thread17LinearCombinationISI_Li1EffLNS1J_9ScaleType4KindE0ELNS_15FloatRoundStyleE2ESI_EENS1_15EpilogueDefaultEEEEEvvEEEEvNT_6ParamsE,(.L_x_216 - _ZN7cutlass13device_kernelINS_4gemm6kernel13GemmUniversalIN4cute5tupleIJiiiiEEENS1_10collective13CollectiveMmaINS1_37MainloopSm90TmaGmmaWarpSpecializedFP8ILi11ENS5_IJNS4_1CILi1EEESB_SB_EEENS1_35KernelTmaWarpSpecializedCooperativeEEENS5_IJNSA_ILi256EEENSA_ILi64EEESG_EEENS_12float_e4m3_tENS5_IJlSB_lEEESI_SJ_NS4_8TiledMMAINS4_8MMA_AtomIJNS4_4SM904GMMA30MMA_64x64x32_F32E4M3E4M3_SS_TNILNSN_7ScaleInE1ELSP_1EEEEEENS4_6LayoutINS5_IJNSA_ILi2EEESB_SB_EEENS5_IJSB_NSA_ILi0EEESV_EEEEENS5_IJNS4_10UnderscoreESY_SY_EEEEENS4_13SM90_TMA_LOADENS4_14ComposedLayoutINS4_7SwizzleILi2ELi4ELi3EEENS4_18smem_ptr_flag_bitsILi8EEENSS_INS5_IJNSA_ILi8EEESG_EEENS5_IJSG_SB_EEEEEEEvNS4_8identityES11_S1B_vS1C_EENS_8epilogue10collective6detail29Sm90TmaWarpSpecializedAdapterINS1F_15DefaultEpilogueISI_SJ_SJ_NS1E_6thread17LinearCombinationISI_Li1EffLNS1J_9ScaleType4KindE0ELNS_15FloatRoundStyleE2ESI_EENS1_15EpilogueDefaultEEEEEvvEEEEvNT_6ParamsE)
        .other          _ZN7cutlass13device_kernelINS_4gemm6kernel13GemmUniversalIN4cute5tupleIJiiiiEEENS1_10collective13CollectiveMmaINS1_37MainloopSm90TmaGmmaWarpSpecializedFP8ILi11ENS5_IJNS4_1CILi1EEESB_SB_EEENS1_35KernelTmaWarpSpecializedCooperativeEEENS5_IJNSA_ILi256EEENSA_ILi64EEESG_EEENS_12float_e4m3_tENS5_IJlSB_lEEESI_SJ_NS4_8TiledMMAINS4_8MMA_AtomIJNS4_4SM904GMMA30MMA_64x64x32_F32E4M3E4M3_SS_TNILNSN_7ScaleInE1ELSP_1EEEEEENS4_6LayoutINS5_IJNSA_ILi2EEESB_SB_EEENS5_IJSB_NSA_ILi0EEESV_EEEEENS5_IJNS4_10UnderscoreESY_SY_EEEEENS4_13SM90_TMA_LOADENS4_14ComposedLayoutINS4_7SwizzleILi2ELi4ELi3EEENS4_18smem_ptr_flag_bitsILi8EEENSS_INS5_IJNSA_ILi8EEESG_EEENS5_IJSG_SB_EEEEEEEvNS4_8identityES11_S1B_vS1C_EENS_8epilogue10collective6detail29Sm90TmaWarpSpecializedAdapterINS1F_15DefaultEpilogueISI_SJ_SJ_NS1E_6thread17LinearCombinationISI_Li1EffLNS1J_9ScaleType4KindE0ELNS_15FloatRoundStyleE2ESI_EENS1_15EpilogueDefaultEEEEEvvEEEEvNT_6ParamsE,@"STO_CUDA_ENTRY STV_DEFAULT"
_ZN7cutlass13device_kernelINS_4gemm6kernel13GemmUniversalIN4cute5tupleIJiiiiEEENS1_10collective13CollectiveMmaINS1_37MainloopSm90TmaGmmaWarpSpecializedFP8ILi11ENS5_IJNS4_1CILi1EEESB_SB_EEENS1_35KernelTmaWarpSpecializedCooperativeEEENS5_IJNSA_ILi256EEENSA_ILi64EEESG_EEENS_12float_e4m3_tENS5_IJlSB_lEEESI_SJ_NS4_8TiledMMAINS4_8MMA_AtomIJNS4_4SM904GMMA30MMA_64x64x32_F32E4M3E4M3_SS_TNILNSN_7ScaleInE1ELSP_1EEEEEENS4_6LayoutINS5_IJNSA_ILi2EEESB_SB_EEENS5_IJSB_NSA_ILi0EEESV_EEEEENS5_IJNS4_10UnderscoreESY_SY_EEEEENS4_13SM90_TMA_LOADENS4_14ComposedLayoutINS4_7SwizzleILi2ELi4ELi3EEENS4_18smem_ptr_flag_bitsILi8EEENSS_INS5_IJNSA_ILi8EEESG_EEENS5_IJSG_SB_EEEEEEEvNS4_8identityES11_S1B_vS1C_EENS_8epilogue10collective6detail29Sm90TmaWarpSpecializedAdapterINS1F_15DefaultEpilogueISI_SJ_SJ_NS1E_6thread17LinearCombinationISI_Li1EffLNS1J_9ScaleType4KindE0ELNS_15FloatRoundStyleE2ESI_EENS1_15EpilogueDefaultEEEEEvvEEEEvNT_6ParamsE:
[----:B------:R-:W-:Y:S01]  /*0000*/  LDC R1, c[0x0][0x28] ;  /* 0x00000a00ff017b82 */ /* 0x000fe20000000800 */
[----:B------:R-:W0:Y:S01]  /*0010*/  S2R R0, SR_TID.X ;  /* 0x0000000000007919 */ /* 0x000e220000002100 */
[----:B------:R-:W-:Y:S01]  /*0020*/  ELECT P0, URZ, PT ;  /* 0x00000000003f782f */ /* 0x000fe20003800000 */
[----:B------:R-:W-:Y:S01]  /*0030*/  BSSY B0, `(.L_x_0) ;  /* 0x000000f000007945 */ /* 0x000fe20003800000 */
[--C-:B0-----:R-:W-:Y:S02]  /*0040*/  SHF.R.U32.HI R2, RZ, 0x5, R0.reuse ;  /* 0x00000005ff027819 */ /* 0x101fe40000011600 */
[----:B------:R-:W-:-:S03]  /*0050*/  SHF.R.U32.HI R3, RZ, 0x7, R0 ;  /* 0x00000007ff037819 */ /* 0x000fc60000011600 */
[----:B------:R-:W0:Y:S04]  /*0060*/  SHFL.IDX PT, R5, R2, RZ, 0x1f ;  /* 0x00001fff02057589 */ /* 0x000e2800000e0000 */
[----:B------:R1:W2:Y:S01]  /*0070*/  SHFL.IDX PT, R6, R3, RZ, 0x1f ;  /* 0x00001fff03067589 */ /* 0x0002a200000e0000 */
[----:B0-----:R-:W-:-:S13]  /*0080*/  ISETP.NE.OR P0, PT, R5, RZ, !P0 ;  /* 0x000000ff0500720c */ /* 0x001fda0004705670 */
[----:B-12---:R-:W-:Y:S05]  /*0090*/  @P0 BRA `(.L_x_1) ;  /* 0x0000000000200947 */ /* 0x006fea0003800000 */
[----:B------:R-:W-:Y:S02]  /*00a0*/  ULDC.64 UR4, c[0x0][0x198] ;  /* 0x0000660000047ab9 */ /* 0x000fe40000000a00 */
[----:B------:R-:W-:Y:S02]  /*00b0*/  UIADD3 UR6, UP0, UR4, 0xf0, URZ ;  /* 0x000000f004067890 */ /* 0x000fe4000ff1e03f */
[----:B------:R-:W-:Y:S02]  /*00c0*/  UIADD3 UR4, UP1, UR4, 0x1f0, URZ ;  /* 0x000001f004047890 */ /* 0x000fe4000ff3e03f */
[----:B------:R-:W-:Y:S02]  /*00d0*/  UIADD3.X UR7, URZ, UR5, URZ, UP0, !UPT ;  /* 0x000000053f077290 */ /* 0x000fe400087fe43f */
[----:B------:R-:W-:-:S07]  /*00e0*/  UIADD3.X UR5, URZ, UR5, URZ, UP1, !UPT ;  /* 0x000000053f057290 */ /* 0x000fce0008ffe43f */
[----:B------:R0:W-:Y:S02]  /*00f0*/  UTMACCTL.PF [UR6] ;  /* 0x00000000060079b9 */ /* 0x0001e40008040000 */
[----:B------:R0:W-:Y:S02]  /*0100*/  UTMACCTL.PF [UR4] ;  /* 0x00000000040079b9 */ /* 0x0001e40008040000 */
[----:B0-----:R-:W-:Y:S01]  /*0110*/  NOP ;  /* 0x0000000000007918 */ /* 0x001fe20000000000 */
.L_x_1:
[----:B------:R-:W-:Y:S05]  /*0120*/  BSYNC B0 ;  /* 0x0000000000007941 */ /* 0x000fea0003800000 */
.L_x_0:
[----:B------:R-:W0:Y:S02]  /*0130*/  SHFL.IDX PT, R3, R2, RZ, 0x1f ;  /* 0x00001fff02037589 */ /* 0x000e2400000e0000 */
[----:B0-----:R-:W-:-:S13]  /*0140*/  ISETP.NE.AND P0, PT, R3, RZ, PT ;  /* 0x000000ff0300720c */ /* 0x001fda0003f05270 */
[----:B------:R-:W-:Y:S05]  /*0150*/  @P0 BRA `(.L_x_2) ;  /* 0x00000000009c0947 */ /* 0x000fea0003800000 */
[----:B------:R-:W-:Y:S01]  /*0160*/  ELECT P0, URZ, PT ;  /* 0x00000000003f782f */ /* 0x000fe20003800000 */
[----:B------:R-:W-:-:S12]  /*0170*/  BSSY B0, `(.L_x_2) ;  /* 0x0000025000007945 */ /* 0x000fd80003800000 */
[----:B------:R-:W-:Y:S05]  /*0180*/  @!P0 BRA `(.L_x_3) ;  /* 0x00000000008c8947 */ /* 0x000fea0003800000 */
[----:B------:R-:W0:Y:S01]  /*0190*/  S2UR UR8, SR_CgaCtaId ;  /* 0x00000000000879c3 */ /* 0x000e220000008800 */
[----:B------:R-:W-:Y:S01]  /*01a0*/  UMOV UR4, 0x400 ;  /* 0x0000040000047882 */ /* 0x000fe20000000000 */
[----:B------:R-:W-:Y:S01]  /*01b0*/  UMOV UR5, 0x1 ;  /* 0x0000000100057882 */ /* 0x000fe20000000000 */
[----:B------:R-:W-:Y:S02]  /*01c0*/  UMOV UR6, 0x100 ;  /* 0x0000010000067882 */ /* 0x000fe40000000000 */
[----:B------:R-:W-:-:S04]  /*01d0*/  UIADD3 UR6, -UR6, 0x100000, URZ ;  /* 0x0010000006067890 */ /* 0x000fc8000fffe13f */
[----:B------:R-:W-:Y:S02]  /*01e0*/  USHF.L.U32 UR7, UR6, 0xb, URZ ;  /* 0x0000000b06077899 */ /* 0x000fe4000800063f */
[----:B------:R-:W-:Y:S02]  /*01f0*/  USHF.L.U32 UR6, UR6, 0x1, URZ ;  /* 0x0000000106067899 */ /* 0x000fe4000800063f */
[----:B0-----:R-:W-:Y:S02]  /*0200*/  ULEA UR8, UR8, UR4, 0x18 ;  /* 0x0000000408087291 */ /* 0x001fe4000f8ec03f */
[----:B------:R-:W-:-:S04]  /*0210*/  UIADD3 UR4, -UR5, 0x100000, URZ ;  /* 0x0010000005047890 */ /* 0x000fc8000fffe13f */
[----:B------:R-:W-:Y:S02]  /*0220*/  USHF.L.U32 UR5, UR4, 0xb, URZ ;  /* 0x0000000b04057899 */ /* 0x000fe4000800063f */
[----:B------:R-:W-:Y:S01]  /*0230*/  USHF.L.U32 UR4, UR4, 0x1, URZ ;  /* 0x0000000104047899 */ /* 0x000fe2000800063f */
[----:B------:R-:W0:Y:S11]  /*0240*/  FENCE.VIEW.ASYNC.S ;  /* 0x00000000000073c6 */ /* 0x000e360000000000 */
[----:B0-----:R0:W1:Y:S01]  /*0250*/  SYNCS.EXCH.64 URZ, [UR8], UR4 ;  /* 0x00000004083f75b2 */ /* 0x0010620008000100 */
[----:B------:R0:W2:Y:S01]  /*0260*/  SYNCS.EXCH.64 URZ, [UR8+0x58], UR6 ;  /* 0x00005806083f75b2 */ /* 0x0000a20008000100 */
[----:B------:R0:W3:Y:S01]  /*0270*/  SYNCS.EXCH.64 URZ, [UR8+0x8], UR4 ;  /* 0x00000804083f75b2 */ /* 0x0000e20008000100 */
[----:B------:R0:W4:Y:S01]  /*0280*/  SYNCS.EXCH.64 URZ, [UR8+0x60], UR6 ;  /* 0x00006006083f75b2 */ /* 0x0001220008000100 */
[----:B------:R0:W0:Y:S01]  /*0290*/  SYNCS.EXCH.64 URZ, [UR8+0x10], UR4 ;  /* 0x00001004083f75b2 */ /* 0x0000220008000100 */
        /* <DEDUP_REMOVED lines=17> */
[----:B------:R-:W-:Y:S01]  /*03b0*/  NOP ;  /* 0x0000000000007918 */ /* 0x000fe20000000000 */
.L_x_3:
[----:B0-----:R-:W-:Y:S05]  /*03c0*/  BSYNC B0 ;  /* 0x0000000000007941 */ /* 0x001fea0003800000 */
.L_x_2:
[----:B------:R-:W0:Y:S01]  /*03d0*/  SHFL.IDX PT, R2, R2, RZ, 0x1f ;  /* 0x00001fff02027589 */ /* 0x000e2200000e0000 */
[----:B------:R-:W5:Y:S01]  /*03e0*/  LDC R3, c[0x0][0x65c] ;  /* 0x00019700ff037b82 */ /* 0x000f620000000800 */
[----:B------:R-:W-:Y:S02]  /*03f0*/  ELECT P0, URZ, PT ;  /* 0x00000000003f782f */ /* 0x000fe40003800000 */
[----:B------:R-:W-:Y:S01]  /*0400*/  SHF.R.S32.HI R4, RZ, 0x1f, R5 ;  /* 0x0000001fff047819 */ /* 0x000fe20000011405 */
[----:B------:R-:W1:Y:S01]  /*0410*/  S2R R10, SR_CTAID.Y ;  /* 0x00000000000a7919 */ /* 0x000e620000002600 */
[----:B------:R-:W-:Y:S01]  /*0420*/  UMOV UR4, 0x20 ;  /* 0x0000002000047882 */ /* 0x000fe20000000000 */
[C---:B------:R-:W-:Y:S01]  /*0430*/  ISETP.NE.AND P2, PT, R6.reuse, RZ, PT ;  /* 0x000000ff0600720c */ /* 0x040fe20003f45270 */
[----:B------:R-:W-:Y:S01]  /*0440*/  VIADD R11, R6, 0xffffffff ;  /* 0xffffffff060b7836 */ /* 0x000fe20000000000 */
[----:B------:R-:W2:Y:S01]  /*0450*/  S2R R8, SR_CTAID.X ;  /* 0x0000000000087919 */ /* 0x000ea20000002500 */
[----:B------:R-:W-:Y:S01]  /*0460*/  LEA.HI R4, R4, R5, RZ, 0x2 ;  /* 0x0000000504047211 */ /* 0x000fe200078f10ff */
[----:B------:R-:W-:Y:S01]  /*0470*/  NOP ;  /* 0x0000000000007918 */ /* 0x000fe20000000000 */
[----:B------:R-:W-:Y:S01]  /*0480*/  NOP ;  /* 0x0000000000007918 */ /* 0x000fe20000000000 */
[----:B------:R-:W-:-:S02]  /*0490*/  ISETP.GE.U32.AND P1, PT, R11, 0x2, PT ;  /* 0x000000020b00780c */ /* 0x000fc40003f26070 */
[----:B------:R-:W-:-:S05]  /*04a0*/  LOP3.LUT R4, R4, 0xfffffffc, RZ, 0xc0, !PT ;  /* 0xfffffffc04047812 */ /* 0x000fca00078ec0ff */
[----:B------:R-:W-:Y:S01]  /*04b0*/  IMAD.IADD R5, R5, 0x1, -R4 ;  /* 0x0000000105057824 */ /* 0x000fe200078e0a04 */
[----:B0-----:R-:W-:Y:S02]  /*04c0*/  ISETP.NE.OR P0, PT, R2, RZ, !P0 ;  /* 0x000000ff0200720c */ /* 0x001fe40004705670 */
[----:B-----5:R-:W-:-:S11]  /*04d0*/  ISETP.NE.AND P3, PT, R3, 0x1, PT ;  /* 0x000000010300780c */ /* 0x020fd60003f65270 */
[----:B------:R-:W-:Y:S01]  /*04e0*/  VOTEU.ALL UP0, P0 ;  /* 0x00000000003f7886 */ /* 0x000fe20000000000 */
[----:B------:R-:W-:Y:S01]  /*04f0*/  VOTEU.ALL UP1, P0 ;  /* 0x00000000003f7886 */ /* 0x000fe20000020000 */
[----:B------:R-:W2:Y:S01]  /*0500*/  @P3 LDC R9, c[0x0][0x10] ;  /* 0x00000400ff093b82 */ /* 0x000ea20000000800 */
[----:B-1----:R-:W-:Y:S02]  /*0510*/  @P3 IMAD.MOV.U32 R2, RZ, RZ, R10 ;  /* 0x000000ffff023224 */ /* 0x002fe400078e000a */
[----:B------:R-:W-:Y:S01]  /*0520*/  @!UP0 UMOV UR6, 0x400 ;  /* 0x0000040000068882 */ /* 0x000fe20000000000 */
[----:B------:R-:W-:-:S04]  /*0530*/  @!UP0 UIADD3 UR4, -UR4, 0x100000, URZ ;  /* 0x0010000004048890 */ /* 0x000fc8000fffe13f */
[----:B------:R-:W-:Y:S02]  /*0540*/  @!UP0 USHF.L.U32 UR5, UR4, 0xb, URZ ;  /* 0x0000000b04058899 */ /* 0x000fe4000800063f */
[----:B------:R-:W-:Y:S01]  /*0550*/  @!UP0 USHF.L.U32 UR4, UR4, 0x1, URZ ;  /* 0x0000000104048899 */ /* 0x000fe2000800063f */
[----:B------:R-:W-:Y:S02]  /*0560*/  @P3 IMAD.MOV.U32 R3, RZ, RZ, RZ ;  /* 0x000000ffff033224 */ /* 0x000fe400078e00ff */
[----:B------:R-:W-:Y:S01]  /*0570*/  @P3 IMAD.MOV.U32 R13, RZ, RZ, RZ ;  /* 0x000000ffff0d3224 */ /* 0x000fe200078e00ff */
[----:B------:R-:W0:Y:S08]  /*0580*/  @!UP0 S2UR UR7, SR_CgaCtaId ;  /* 0x00000000000789c3 */ /* 0x000e300000008800 */
[----:B------:R-:W1:Y:S01]  /*0590*/  @!P3 LDC R7, c[0x0][0xc] ;  /* 0x00000300ff07bb82 */ /* 0x000e620000000800 */
[----:B--2---:R-:W-:-:S04]  /*05a0*/  @P3 IMAD.WIDE.U32 R2, R8, R9, R2 ;  /* 0x0000000908023225 */ /* 0x004fc800078e0002 */
[----:B------:R-:W-:Y:S02]  /*05b0*/  IMAD.MOV.U32 R9, RZ, RZ, RZ ;  /* 0x000000ffff097224 */ /* 0x000fe400078e00ff */
[----:B------:R-:W-:Y:S01]  /*05c0*/  @P3 IMAD.IADD R3, R3, 0x1, R13 ;  /* 0x0000000103033824 */ /* 0x000fe200078e020d */
[----:B0-----:R-:W-:Y:S01]  /*05d0*/  @!UP0 ULEA UR6, UR7, UR6, 0x18 ;  /* 0x0000000607068291 */ /* 0x001fe2000f8ec03f */
[----:B------:R-:W-:Y:S01]  /*05e0*/  VOTEU.ALL UP0, P0 ;  /* 0x00000000003f7886 */ /* 0x000fe20000000000 */
[----:B------:R-:W-:-:S04]  /*05f0*/  ISETP.NE.AND P0, PT, R5, 0x3, PT ;  /* 0x000000030500780c */ /* 0x000fc80003f05270 */
[----:B------:R-:W-:-:S04]  /*0600*/  ISETP.EQ.OR P0, PT, R5, RZ, !P0 ;  /* 0x000000ff0500720c */ /* 0x000fc80004702670 */
[----:B------:R-:W-:Y:S01]  /*0610*/  ISETP.EQ.AND P0, PT, R6, RZ, P0 ;  /* 0x000000ff0600720c */ /* 0x000fe20000702270 */
[----:B------:R-:W0:Y:S02]  /*0620*/  FENCE.VIEW.ASYNC.S ;  /* 0x00000000000073c6 */ /* 0x000e240000000000 */
[----:B0-----:R0:W3:Y:S01]  /*0630*/  @!UP0 SYNCS.EXCH.64 URZ, [UR6+0xc0], UR4 ;  /* 0x0000c004063f85b2 */ /* 0x0010e20008000100 */
[----:B-1----:R-:W-:Y:S01]  /*0640*/  @!P3 IMAD.WIDE.U32 R6, R7, R10, R8 ;  /* 0x0000000a0706b225 */ /* 0x002fe200078e0008 */
[----:B------:R-:W-:-:S03]  /*0650*/  SEL R4, RZ, 0x1, !P0 ;  /* 0x00000001ff047807 */ /* 0x000fc60004000000 */
[----:B------:R-:W-:Y:S02]  /*0660*/  @!P3 IMAD.MOV.U32 R2, RZ, RZ, R6 ;  /* 0x000000ffff02b224 */ /* 0x000fe400078e0006 */
[----:B------:R-:W-:Y:S01]  /*0670*/  @!P3 IMAD.MOV.U32 R3, RZ, RZ, R7 ;  /* 0x000000ffff03b224 */ /* 0x000fe200078e0007 */
[----:B------:R-:W-:Y:S01]  /*0680*/  SEL R4, R4, 0x2, P1 ;  /* 0x0000000204047807 */ /* 0x000fe20000800000 */
[----:B------:R0:W3:Y:S01]  /*0690*/  @!UP1 SYNCS.EXCH.64 URZ, [UR6+0xc8], UR4 ;  /* 0x0000c804063f95b2 */ /* 0x0000e20008000100 */
[----:B------:R-:W-:Y:S01]  /*06a0*/  NOP ;  /* 0x0000000000007918 */ /* 0x000fe20000000000 */
[----:B---34-:R-:W-:Y:S06]  /*06b0*/  BAR.SYNC.DEFER_BLOCKING 0x0 ;  /* 0x0000000000007b1d */ /* 0x018fec0000010000 */
[----:B------:R-:W-:Y:S05]  /*06c0*/  @!P2 BRA `(.L_x_4) ;  /* 0x00000078000ca947 */ /* 0x000fea0003800000 */
[----:B------:R-:W-:-:S13]  /*06d0*/  ISETP.GT.U32.AND P0, PT, R11, 0x1, PT ;  /* 0x000000010b00780c */ /* 0x000fda0003f04070 */
[----:B0-----:R-:W-:Y:S05]  /*06e0*/  @P0 EXIT ;  /* 0x000000000000094d */ /* 0x001fea0003800000 */
[----:B------:R-:W-:Y:S01]  /*06f0*/  ULDC.64 UR4, c[0x0][0x650] ;  /* 0x0001940000047ab9 */ /* 0x000fe20000000a00 */
[----:B------:R-:W-:Y:S01]  /*0700*/  PRMT R12, RZ, 0x7610, R12 ;  /* 0x00007610ff0c7816 */ /* 0x000fe2000000000c */
[----:B------:R-:W-:Y:S01]  /*0710*/  IMAD.MOV.U32 R6, RZ, RZ, -0x1 ;  /* 0xffffffffff067424 */ /* 0x000fe200078e00ff */
[----:B------:R-:W-:Y:S01]  /*0720*/  ISETP.GE.U32.AND P0, PT, R2, UR4, PT ;  /* 0x0000000402007c0c */ /* 0x000fe2000bf06070 */
[----:B------:R-:W-:Y:S02]  /*0730*/  IMAD.MOV.U32 R7, RZ, RZ, -0x1 ;  /* 0xffffffffff077424 */ /* 0x000fe400078e00ff */
[----:B------:R-:W-:Y:S01]  /*0740*/  IMAD.MOV.U32 R5, RZ, RZ, -0x1 ;  /* 0xffffffffff057424 */ /* 0x000fe200078e00ff */
[----:B------:R-:W-:-:S13]  /*0750*/  ISETP.GE.U32.AND.EX P0, PT, R3, UR5, PT, P0 ;  /* 0x0000000503007c0c */ /* 0x000fda000bf06100 */
[----:B------:R-:W-:Y:S05]  /*0760*/  @P0 BRA `(.L_x_5) ;  /* 0x00000004005c0947 */ /* 0x000fea0003800000 */
[----:B------:R-:W0:Y:S01]  /*0770*/  LDC.64 R16, c[0x0][0x628] ;  /* 0x00018a00ff107b82 */ /* 0x000e220000000a00 */
[----:B------:R-:W-:Y:S02]  /*0780*/  IMAD.MOV.U32 R6, RZ, RZ, R2 ;  /* 0x000000ffff067224 */ /* 0x000fe400078e0002 */
[----:B------:R-:W-:-:S05]  /*0790*/  IMAD.MOV.U32 R7, RZ, RZ, R3 ;  /* 0x000000ffff077224 */ /* 0x000fca00078e0003 */
[----:B------:R-:W1:Y:S08]  /*07a0*/  LDC R18, c[0x0][0x630] ;  /* 0x00018c00ff127b82 */ /* 0x000e700000000800 */
[----:B------:R-:W2:Y:S01]  /*07b0*/  LDC.64 R20, c[0x0][0x620] ;  /* 0x00018800ff147b82 */ /* 0x000ea20000000a00 */
[----:B0-----:R-:W-:-:S04]  /*07c0*/  ISETP.NE.U32.AND P0, PT, R16, RZ, PT ;  /* 0x000000ff1000720c */ /* 0x001fc80003f05070 */
[----:B------:R-:W-:-:S13]  /*07d0*/  ISETP.NE.AND.EX P0, PT, R17, RZ, PT, P0 ;  /* 0x000000ff1100720c */ /* 0x000fda0003f05300 */
[----:B-12---:R-:W-:Y:S05]  /*07e0*/  @!P0 BRA `(.L_x_6) ;  /* 0x0000000000288947 */ /* 0x006fea0003800000 */
[----:B------:R-:W0:Y:S02]  /*07f0*/  LDC R5, c[0x0][0x634] ;  /* 0x00018d00ff057b82 */ /* 0x000e240000000800 */
[----:B0-----:R-:W-:-:S05]  /*0800*/  IADD3 R5, P0, R2, R5, RZ ;  /* 0x0000000502057210 */ /* 0x001fca0007f1e0ff */
[----:B------:R-:W-:-:S04]  /*0810*/  IMAD.X R11, RZ, RZ, R3, P0 ;  /* 0x000000ffff0b7224 */ /* 0x000fc800000e0603 */
[----:B------:R-:W-:-:S04]  /*0820*/  IMAD.WIDE.U32 R6, R11, R16, RZ ;  /* 0x000000100b067225 */ /* 0x000fc800078e00ff */
[----:B------:R-:W-:-:S04]  /*0830*/  IMAD.WIDE.U32 R12, P0, R5, R17, R6 ;  /* 0x00000011050c7225 */ /* 0x000fc80007800006 */
[----:B------:R-:W-:-:S04]  /*0840*/  IMAD.WIDE.U32 R6, R5, R16, RZ ;  /* 0x0000001005067225 */ /* 0x000fc800078e00ff */
[----:B------:R-:W-:Y:S01]  /*0850*/  IMAD.X R15, RZ, RZ, RZ, P0 ;  /* 0x000000ffff0f7224 */ /* 0x000fe200000e06ff */
[----:B------:R-:W-:Y:S01]  /*0860*/  IADD3 RZ, P0, R7, R12, RZ ;  /* 0x0000000c07ff7210 */ /* 0x000fe20007f1e0ff */
[----:B------:R-:W-:-:S04]  /*0870*/  IMAD.MOV.U32 R14, RZ, RZ, R13 ;  /* 0x000000ffff0e7224 */ /* 0x000fc800078e000d */
[----:B------:R-:W-:-:S08]  /*0880*/  IMAD.WIDE.U32.X R6, R11, R17, R14, P0 ;  /* 0x000000110b067225 */ /* 0x000fd000000e040e */
.L_x_6:
[--C-:B------:R-:W-:Y:S01]  /*0890*/  SHF.R.U64 R26, R6, R18, R7.reuse ;  /* 0x00000012061a7219 */ /* 0x100fe20000001207 */
[----:B------:R-:W0:Y:S01]  /*08a0*/  LDC.64 R22, c[0x0][0x640] ;  /* 0x00019000ff167b82 */ /* 0x000e220000000a00 */
[----:B------:R-:W-:Y:S01]  /*08b0*/  I2FP.F32.U32 R5, R8 ;  /* 0x0000000800057245 */ /* 0x000fe20000201000 */
[----:B------:R-:W-:Y:S01]  /*08c0*/  ULDC UR4, c[0x0][0x150] ;  /* 0x0000540000047ab9 */ /* 0x000fe20000000800 */
[----:B------:R-:W-:Y:S02]  /*08d0*/  SHF.R.U32.HI R6, RZ, R18, R7 ;  /* 0x00000012ff067219 */ /* 0x000fe40000011607 */
[----:B------:R-:W-:Y:S01]  /*08e0*/  IADD3 R11, P0, RZ, -R26, RZ ;  /* 0x8000001aff0b7210 */ /* 0x000fe20007f1e0ff */
[----:B------:R-:W-:Y:S01]  /*08f0*/  FMUL R5, R5, UR4 ;  /* 0x0000000405057c20 */ /* 0x000fe20008400000 */
[----:B------:R-:W-:Y:S01]  /*0900*/  ULDC UR4, c[0x0][0x154] ;  /* 0x0000550000047ab9 */ /* 0x000fe20000000800 */
[----:B------:R-:W1:Y:S02]  /*0910*/  LDC R14, c[0x0][0x618] ;  /* 0x00018600ff0e7b82 */ /* 0x000e640000000800 */
[----:B------:R-:W-:-:S02]  /*0920*/  IMAD.X R13, RZ, RZ, ~R6, P0 ;  /* 0x000000ffff0d7224 */ /* 0x000fc400000e0e06 */
[----:B------:R-:W2:Y:S01]  /*0930*/  F2I.U32.TRUNC.NTZ R5, R5 ;  /* 0x0000000500057305 */ /* 0x000ea2000020f000 */
[----:B------:R-:W-:-:S03]  /*0940*/  IMAD.WIDE.U32 R6, R11, R20, R2 ;  /* 0x000000140b067225 */ /* 0x000fc600078e0002 */
[----:B------:R-:W3:Y:S01]  /*0950*/  LDC R9, c[0x0][0x144] ;  /* 0x00005100ff097b82 */ /* 0x000ee20000000800 */
[----:B------:R-:W-:-:S04]  /*0960*/  IMAD R12, R13, R20, RZ ;  /* 0x000000140d0c7224 */ /* 0x000fc800078e02ff */
[----:B------:R-:W-:Y:S02]  /*0970*/  IMAD R11, R11, R21, R12 ;  /* 0x000000150b0b7224 */ /* 0x000fe400078e020c */
[----:B------:R-:W-:Y:S01]  /*0980*/  IMAD.MOV.U32 R12, RZ, RZ, 0x1 ;  /* 0x00000001ff0c7424 */ /* 0x000fe200078e00ff */
[----:B------:R-:W4:Y:S01]  /*0990*/  LDC R18, c[0x0][0x608] ;  /* 0x00018200ff127b82 */ /* 0x000f220000000800 */
[----:B------:R-:W-:Y:S01]  /*09a0*/  IMAD.IADD R11, R7, 0x1, R11 ;  /* 0x00000001070b7824 */ /* 0x000fe200078e020b */
[----:B0-----:R-:W-:Y:S01]  /*09b0*/  ISETP.NE.U32.AND P0, PT, R22, RZ, PT ;  /* 0x000000ff1600720c */ /* 0x001fe20003f05070 */
[----:B--2---:R-:W-:-:S03]  /*09c0*/  IMAD.MOV R7, RZ, RZ, -R5 ;  /* 0x000000ffff077224 */ /* 0x004fc600078e0a05 */
[----:B------:R-:W-:Y:S02]  /*09d0*/  ISETP.NE.AND.EX P0, PT, R23, RZ, PT, P0 ;  /* 0x000000ff1700720c */ /* 0x000fe40003f05300 */
[----:B------:R-:W0:Y:S01]  /*09e0*/  LDC R13, c[0x0][0x658] ;  /* 0x00019600ff0d7b82 */ /* 0x000e220000000800 */
[--C-:B-1----:R-:W-:Y:S02]  /*09f0*/  SHF.R.U64 R16, R6, R14, R11.reuse ;  /* 0x0000000e06107219 */ /* 0x102fe4000000120b */
[----:B------:R-:W-:Y:S02]  /*0a00*/  I2FP.F32.U32 R6, R10 ;  /* 0x0000000a00067245 */ /* 0x000fe40000201000 */
[----:B------:R-:W-:-:S03]  /*0a10*/  SHF.R.U32.HI R11, RZ, R14, R11 ;  /* 0x0000000eff0b7219 */ /* 0x000fc6000001160b */
[----:B------:R-:W1:Y:S01]  /*0a20*/  LDC R17, c[0x0][0x148] ;  /* 0x00005200ff117b82 */ /* 0x000e620000000800 */
[----:B---3--:R-:W-:Y:S02]  /*0a30*/  IMAD R5, R9, R7, R8 ;  /* 0x0000000709057224 */ /* 0x008fe400078e0208 */
[----:B------:R-:W-:Y:S01]  /*0a40*/  FMUL R7, R6, UR4 ;  /* 0x0000000406077c20 */ /* 0x000fe20008400000 */
[----:B------:R-:W-:-:S03]  /*0a50*/  IMAD.MOV.U32 R6, RZ, RZ, -0x1 ;  /* 0xffffffffff067424 */ /* 0x000fc600078e00ff */
[----:B------:R2:W3:Y:S01]  /*0a60*/  F2I.U32.TRUNC.NTZ R15, R7 ;  /* 0x00000007000f7305 */ /* 0x0004e2000020f000 */
[----:B------:R-:W1:Y:S01]  /*0a70*/  LDC R21, c[0x0][0x600] ;  /* 0x00018000ff157b82 */ /* 0x000e620000000800 */
[-CC-:B----4-:R-:W-:Y:S02]  /*0a80*/  SHF.R.U64 R27, R16, R18.reuse, R11.reuse ;  /* 0x00000012101b7219 */ /* 0x190fe4000000120b */
[----:B------:R-:W-:-:S05]  /*0a90*/  SHF.R.U32.HI R8, RZ, R18, R11 ;  /* 0x00000012ff087219 */ /* 0x000fca000001160b */
[----:B------:R-:W4:Y:S01]  /*0aa0*/  LDC R20, c[0x0][0x648] ;  /* 0x00019200ff147b82 */ /* 0x000f220000000800 */
[-CC-:B0-----:R-:W-:Y:S02]  /*0ab0*/  SHF.R.U64 R18, R27, R13.reuse, R8.reuse ;  /* 0x0000000d1b127219 */ /* 0x181fe40000001208 */
[-C--:B------:R-:W-:Y:S02]  /*0ac0*/  SHF.L.U32 R6, R6, R13.reuse, RZ ;  /* 0x0000000d06067219 */ /* 0x080fe400000006ff */
[-C--:B------:R-:W-:Y:S02]  /*0ad0*/  SHF.R.U32.HI R8, RZ, R13.reuse, R8 ;  /* 0x0000000dff087219 */ /* 0x080fe40000011608 */
[----:B------:R-:W-:Y:S01]  /*0ae0*/  LOP3.LUT R14, RZ, R6, RZ, 0x33, !PT ;  /* 0x00000006ff0e7212 */ /* 0x000fe200078e33ff */
[----:B------:R-:W0:Y:S01]  /*0af0*/  LDC R25, c[0x0][0x638] ;  /* 0x00018e00ff197b82 */ /* 0x000e220000000800 */
[----:B------:R-:W-:Y:S01]  /*0b00*/  SHF.L.U32 R11, R12, R13, RZ ;  /* 0x0000000d0c0b7219 */ /* 0x000fe200000006ff */
[----:B------:R-:W-:-:S02]  /*0b10*/  IMAD.MOV.U32 R6, RZ, RZ, R18 ;  /* 0x000000ffff067224 */ /* 0x000fc400078e0012 */
[----:B--2---:R-:W-:-:S04]  /*0b20*/  IMAD.MOV.U32 R7, RZ, RZ, R8 ;  /* 0x000000ffff077224 */ /* 0x004fc800078e0008 */
[----:B------:R-:W2:Y:S01]  /*0b30*/  LDC R24, c[0x0][0x610] ;  /* 0x00018400ff187b82 */ /* 0x000ea20000000800 */
[----:B---3--:R-:W-:Y:S05]  /*0b40*/  @!P0 BRA `(.L_x_7) ;  /* 0x0000000000288947 */ /* 0x008fea0003800000 */
[----:B------:R-:W3:Y:S02]  /*0b50*/  LDC R13, c[0x0][0x64c] ;  /* 0x00019300ff0d7b82 */ /* 0x000ee40000000800 */
[----:B---3--:R-:W-:-:S05]  /*0b60*/  IADD3 R13, P0, R18, R13, RZ ;  /* 0x0000000d120d7210 */ /* 0x008fca0007f1e0ff */
        /* <DEDUP_REMOVED lines=8> */
.L_x_7:
[----:B----4-:R-:W-:Y:S01]  /*0bf0*/  SHF.R.U64 R6, R6, R20, R7 ;  /* 0x0000001406067219 */ /* 0x010fe20000001207 */
[----:B-1----:R-:W-:Y:S01]  /*0c00*/  VIADD R7, R21, 0xffffffff ;  /* 0xffffffff15077836 */ /* 0x002fe20000000000 */
[----:B------:R-:W-:Y:S01]  /*0c10*/  LOP3.LUT R14, R27, R14, RZ, 0xc0, !PT ;  /* 0x0000000e1b0e7212 */ /* 0x000fe200078ec0ff */
[----:B------:R-:W-:Y:S02]  /*0c20*/  IMAD.MOV R15, RZ, RZ, -R15 ;  /* 0x000000ffff0f7224 */ /* 0x000fe400078e0a0f */
[----:B------:R-:W-:Y:S01]  /*0c30*/  IMAD.MOV R8, RZ, RZ, -R6 ;  /* 0x000000ffff087224 */ /* 0x000fe200078e0a06 */
[----:B------:R-:W-:Y:S01]  /*0c40*/  LOP3.LUT R7, R16, R7, RZ, 0xc0, !PT ;  /* 0x0000000710077212 */ /* 0x000fe200078ec0ff */
[----:B------:R-:W-:Y:S02]  /*0c50*/  IMAD R14, R11, R6, R14 ;  /* 0x000000060b0e7224 */ /* 0x000fe400078e020e */
[----:B------:R-:W-:Y:S02]  /*0c60*/  @P3 IMAD R5, R17, R15, R10 ;  /* 0x0000000f11053224 */ /* 0x000fe400078e020a */
[----:B0-----:R-:W-:-:S02]  /*0c70*/  IMAD R6, R8, R25, R18 ;  /* 0x0000001908067224 */ /* 0x001fc400078e0212 */
[----:B--2---:R-:W-:Y:S02]  /*0c80*/  IMAD R5, R14, R24, R5 ;  /* 0x000000180e057224 */ /* 0x004fe400078e0205 */
[----:B------:R-:W-:Y:S02]  /*0c90*/  IMAD R6, R6, R21, R7 ;  /* 0x0000001506067224 */ /* 0x000fe400078e0207 */
[----:B------:R-:W-:-:S03]  /*0ca0*/  IMAD.MOV.U32 R12, RZ, RZ, 0x1 ;  /* 0x00000001ff0c7424 */ /* 0x000fc600078e00ff */
[----:B------:R-:W-:Y:S02]  /*0cb0*/  SEL R7, R6, R5, !P3 ;  /* 0x0000000506077207 */ /* 0x000fe40005800000 */
[----:B------:R-:W-:Y:S01]  /*0cc0*/  SEL R6, R5, R6, !P3 ;  /* 0x0000000605067207 */ /* 0x000fe20005800000 */
[----:B------:R-:W-:-:S07]  /*0cd0*/  IMAD.MOV.U32 R5, RZ, RZ, R26 ;  /* 0x000000ffff057224 */ /* 0x000fce00078e001a */
.L_x_5:
[----:B------:R-:W-:-:S08]  /*0ce0*/  NOP ;  /* 0x0000000000007918 */ /* 0x000fd00000000000 */
[----:B------:R-:W0:Y:S02]  /*0cf0*/  USETMAXREG.TRY_ALLOC.CTAPOOL UP0, 0xe8 ;  /* 0x000000e8000079c8 */ /* 0x000e240008000600 */
[----:B0-----:R-:W-:-:S13]  /*0d00*/  PLOP3.LUT P0, PT, PT, PT, UP0, 0x80, 0x0 ;  /* 0x000000000000781c */ /* 0x001fda0003f0f008 */
[----:B------:R-:W-:Y:S05]  /*0d10*/  @!P0 BRA `(.L_x_5) ;  /* 0xfffffffc00f08947 */ /* 0x000fea000383ffff */
[----:B------:R-:W-:Y:S01]  /*0d20*/  ULDC.64 UR4, c[0x0][0x598] ;  /* 0x0001660000047ab9 */ /* 0x000fe20000000a00 */
[----:B------:R-:W-:Y:S01]  /*0d30*/  ULDC.64 UR16, c[0x0][0x208] ;  /* 0x0000820000107ab9 */ /* 0x000fe20000000a00 */
[----:B------:R-:W-:-:S04]  /*0d40*/  ISETP.NE.U32.AND P0, PT, RZ, UR4, PT ;  /* 0x00000004ff007c0c */ /* 0x000fc8000bf05070 */
[----:B------:R-:W-:-:S13]  /*0d50*/  ISETP.NE.AND.EX P0, PT, RZ, UR5, PT, P0 ;  /* 0x00000005ff007c0c */ /* 0x000fda000bf05300 */
[----:B------:R-:W-:Y:S05]  /*0d60*/  @!P0 BRA `(.L_x_8) ;  /* 0x00000000001c8947 */ /* 0x000fea0003800000 */
[----:B------:R-:W0:Y:S02]  /*0d70*/  LDC.64 R8, c[0x0][0x598] ;  /* 0x00016600ff087b82 */ /* 0x000e240000000a00 */
[----:B0-----:R-:W2:Y:S02]  /*0d80*/  LDG.E.64 R8, desc[UR16][R8.64] ;  /* 0x0000001008087981 */ /* 0x001ea4000c1e1b00 */
[----:B--2---:R-:W-:-:S04]  /*0d90*/  ISETP.NE.U32.AND P0, PT, R8, RZ, PT ;  /* 0x000000ff0800720c */ /* 0x004fc80003f05070 */
[----:B------:R-:W-:-:S13]  /*0da0*/  ISETP.NE.AND.EX P0, PT, R9, RZ, PT, P0 ;  /* 0x000000ff0900720c */ /* 0x000fda0003f05300 */
[----:B------:R-:W-:Y:S05]  /*0db0*/  @!P0 BRA `(.L_x_8) ;  /* 0x0000000000088947 */ /* 0x000fea0003800000 */
[----:B------:R0:W5:Y:S01]  /*0dc0*/  LD.E R8, desc[UR16][R8.64] ;  /* 0x0000001008087980 */ /* 0x000162000c101900 */
[----:B------:R-:W-:Y:S05]  /*0dd0*/  BRA `(.L_x_9) ;  /* 0x0000000000207947 */ /* 0x000fea0003800000 */
.L_x_8:
[----:B------:R-:W-:Y:S02]  /*0de0*/  ULDC.64 UR4, c[0x0][0x588] ;  /* 0x0001620000047ab9 */ /* 0x000fe40000000a00 */
[----:B------:R-:W-:-:S04]  /*0df0*/  ISETP.NE.U32.AND P0, PT, RZ, UR4, PT ;  /* 0x00000004ff007c0c */ /* 0x000fc8000bf05070 */
[----:B------:R-:W-:-:S13]  /*0e00*/  ISETP.NE.AND.EX P0, PT, RZ, UR5, PT, P0 ;  /* 0x00000005ff007c0c */ /* 0x000fda000bf05300 */
[----:B------:R-:W-:Y:S05]  /*0e10*/  @!P0 BRA `(.L_x_10) ;  /* 0x00000000000c8947 */ /* 0x000fea0003800000 */
[----:B------:R-:W0:Y:S02]  /*0e20*/  LDC.64 R8, c[0x0][0x588] ;  /* 0x00016200ff087b82 */ /* 0x000e240000000a00 */
[----:B0-----:R1:W5:Y:S01]  /*0e30*/  LDG.E R8, desc[UR16][R8.64] ;  /* 0x0000001008087981 */ /* 0x001362000c1e1900 */
[----:B------:R-:W-:Y:S05]  /*0e40*/  BRA `(.L_x_9) ;  /* 0x0000000000047947 */ /* 0x000fea0003800000 */
.L_x_10:
[----:B------:R-:W2:Y:S02]  /*0e50*/  LDC R8, c[0x0][0x580] ;  /* 0x00016000ff087b82 */ /* 0x000ea40000000800 */
.L_x_9:
[----:B------:R-:W-:Y:S02]  /*0e60*/  ULDC.64 UR4, c[0x0][0x5a0] ;  /* 0x0001680000047ab9 */ /* 0x000fe40000000a00 */
[----:B------:R-:W-:-:S04]  /*0e70*/  ISETP.NE.U32.AND P0, PT, RZ, UR4, PT ;  /* 0x00000004ff007c0c */ /* 0x000fc8000bf05070 */
[----:B------:R-:W-:-:S13]  /*0e80*/  ISETP.NE.AND.EX P0, PT, RZ, UR5, PT, P0 ;  /* 0x00000005ff007c0c */ /* 0x000fda000bf05300 */
[----:B------:R-:W-:Y:S05]  /*0e90*/  @!P0 BRA `(.L_x_11) ;  /* 0x00000000001c8947 */ /* 0x000fea0003800000 */
[----:B------:R-:W3:Y:S02]  /*0ea0*/  LDC.64 R10, c[0x0][0x5a0] ;  /* 0x00016800ff0a7b82 */ /* 0x000ee40000000a00 */
[----:B---3--:R-:W3:Y:S02]  /*0eb0*/  LDG.E.64 R10, desc[UR16][R10.64] ;  /* 0x000000100a0a7981 */ /* 0x008ee4000c1e1b00 */
[----:B---3--:R-:W-:-:S04]  /*0ec0*/  ISETP.NE.U32.AND P0, PT, R10, RZ, PT ;  /* 0x000000ff0a00720c */ /* 0x008fc80003f05070 */
[----:B------:R-:W-:-:S13]  /*0ed0*/  ISETP.NE.AND.EX P0, PT, R11, RZ, PT, P0 ;  /* 0x000000ff0b00720c */ /* 0x000fda0003f05300 */
[----:B------:R-:W-:Y:S05]  /*0ee0*/  @!P0 BRA `(.L_x_11) ;  /* 0x0000000000088947 */ /* 0x000fea0003800000 */
[----:B01----:R0:W5:Y:S01]  /*0ef0*/  LD.E R9, desc[UR16][R10.64] ;  /* 0x000000100a097980 */ /* 0x003162000c101900 */
[----:B------:R-:W-:Y:S05]  /*0f00*/  BRA `(.L_x_12) ;  /* 0x0000000000207947 */ /* 0x000fea0003800000 */
.L_x_11:
[----:B------:R-:W-:Y:S02]  /*0f10*/  ULDC.64 UR4, c[0x0][0x590] ;  /* 0x0001640000047ab9 */ /* 0x000fe40000000a00 */
[----:B------:R-:W-:-:S04]  /*0f20*/  ISETP.NE.U32.AND P0, PT, RZ, UR4, PT ;  /* 0x00000004ff007c0c */ /* 0x000fc8000bf05070 */
[----:B------:R-:W-:-:S13]  /*0f30*/  ISETP.NE.AND.EX P0, PT, RZ, UR5, PT, P0 ;  /* 0x00000005ff007c0c */ /* 0x000fda000bf05300 */
[----:B------:R-:W-:Y:S05]  /*0f40*/  @!P0 BRA `(.L_x_13) ;  /* 0x00000000000c8947 */ /* 0x000fea0003800000 */
[----:B------:R-:W0:Y:S02]  /*0f50*/  LDC.64 R10, c[0x0][0x590] ;  /* 0x00016400ff0a7b82 */ /* 0x000e240000000a00 */
[----:B01----:R1:W5:Y:S01]  /*0f60*/  LDG.E R9, desc[UR16][R10.64] ;  /* 0x000000100a097981 */ /* 0x003362000c1e1900 */
[----:B------:R-:W-:Y:S05]  /*0f70*/  BRA `(.L_x_12) ;  /* 0x0000000000047947 */ /* 0x000fea0003800000 */
.L_x_13:
[----:B01----:R-:W3:Y:S02]  /*0f80*/  LDC R9, c[0x0][0x584] ;  /* 0x00016100ff097b82 */ /* 0x003ee40000000800 */
.L_x_12:
[----:B------:R-:W-:-:S13]  /*0f90*/  LOP3.LUT P0, RZ, R12, 0xff, RZ, 0xc0, !PT ;  /* 0x000000ff0cff7812 */ /* 0x000fda000780c0ff */
[----:B------:R-:W-:Y:S05]  /*0fa0*/  @!P0 EXIT ;  /* 0x000000000000894d */ /* 0x000fea0003800000 */
[----:B------:R-:W-:Y:S01]  /*0fb0*/  ULDC UR4, c[0x0][0x28c] ;  /* 0x0000a30000047ab9 */ /* 0x000fe20000000800 */
[----:B------:R-:W-:Y:S01]  /*0fc0*/  LOP3.LUT R142, R4, 0x1, RZ, 0xfc, !PT ;  /* 0x00000001048e7812 */ /* 0x000fe200078efcff */
[----:B------:R-:W-:-:S04]  /*0fd0*/  UIADD3 UR4, UR4, 0x3f, URZ ;  /* 0x0000003f04047890 */ /* 0x000fc8000fffe03f */
[----:B------:R-:W-:-:S04]  /*0fe0*/  USHF.R.S32.HI UR5, URZ, 0x1f, UR4 ;  /* 0x0000001f3f057899 */ /* 0x000fc80008011404 */
[----:B------:R-:W-:-:S03]  /*0ff0*/  ULEA.HI UR5, UR5, UR4, URZ, 0x6 ;  /* 0x0000000405057291 */ /* 0x000fc6000f8f303f */
[----:B------:R-:W-:Y:S01]  /*1000*/  UMOV UR4, URZ ;  /* 0x0000003f00047c82 */ /* 0x000fe20008000000 */
[----:B------:R-:W-:-:S03]  /*1010*/  USHF.R.S32.HI UR9, URZ, 0x6, UR5 ;  /* 0x000000063f097899 */ /* 0x000fc60008011405 */
[----:B------:R-:W-:-:S09]  /*1020*/  UMOV UR5, URZ ;  /* 0x0000003f00057c82 */ /* 0x000fd20008000000 */
.L_x_166:
[----:B01----:R-:W-:Y:S01]  /*1030*/  LOP3.LUT R10, R0, 0x80, RZ, 0xc0, !PT ;  /* 0x00000080000a7812 */ /* 0x003fe200078ec0ff */
[----:B------:R-:W0:Y:S01]  /*1040*/  S2UR UR13, SR_CgaCtaId ;  /* 0x00000000000d79c3 */ /* 0x000e220000008800 */
[----:B------:R-:W-:Y:S01]  /*1050*/  UMOV UR12, 0x400 ;  /* 0x00000400000c7882 */ /* 0x000fe20000000000 */
[----:B------:R-:W-:Y:S01]  /*1060*/  UMOV UR6, URZ ;  /* 0x0000003f00067c82 */ /* 0x000fe20008000000 */
[----:B------:R-:W-:Y:S01]  /*1070*/  SHF.R.U32.HI R10, RZ, 0x7, R10 ;  /* 0x00000007ff0a7819 */ /* 0x000fe2000001160a */
[----:B------:R-:W-:Y:S01]  /*1080*/  UMOV UR7, URZ ;  /* 0x0000003f00077c82 */ /* 0x000fe20008000000 */
[----:B------:R-:W-:Y:S01]  /*1090*/  UMOV UR18, UR5 ;  /* 0x0000000500127c82 */ /* 0x000fe20008000000 */
[----:B------:R-:W-:Y:S02]  /*10a0*/  CS2R R18, SRZ ;  /* 0x0000000000127805 */ /* 0x000fe4000001ff00 */
[----:B------:R-:W-:Y:S01]  /*10b0*/  CS2R R16, SRZ ;  /* 0x0000000000107805 */ /* 0x000fe2000001ff00 */
[----:B------:R-:W1:Y:S01]  /*10c0*/  LDC R11, c[0x0][0x28c] ;  /* 0x0000a300ff0b7b82 */ /* 0x000e620000000800 */
[----:B----4-:R-:W4:Y:S01]  /*10d0*/  SHFL.IDX PT, R10, R10, RZ, 0x1f ;  /* 0x00001fff0a0a7589 */ /* 0x010f2200000e0000 */
[----:B------:R-:W-:-:S02]  /*10e0*/  CS2R R20, SRZ ;  /* 0x0000000000147805 */ /* 0x000fc4000001ff00 */
[----:B------:R-:W-:Y:S02]  /*10f0*/  CS2R R22, SRZ ;  /* 0x0000000000167805 */ /* 0x000fe4000001ff00 */
[----:B------:R-:W-:Y:S02]  /*1100*/  CS2R R88, SRZ ;  /* 0x0000000000587805 */ /* 0x000fe4000001ff00 */
[----:B------:R-:W-:Y:S02]  /*1110*/  CS2R R90, SRZ ;  /* 0x00000000005a7805 */ /* 0x000fe4000001ff00 */
[----:B------:R-:W-:Y:S02]  /*1120*/  CS2R R92, SRZ ;  /* 0x00000000005c7805 */ /* 0x000fe4000001ff00 */
[----:B------:R-:W-:Y:S02]  /*1130*/  CS2R R96, SRZ ;  /* 0x0000000000607805 */ /* 0x000fe4000001ff00 */
        /* <DEDUP_REMOVED lines=16> */
[----:B-1----:R-:W-:Y:S02]  /*1240*/  ISETP.GE.AND P0, PT, R11, 0x1, PT ;  /* 0x000000010b00780c */ /* 0x002fe40003f06270 */
[----:B------:R-:W-:Y:S02]  /*1250*/  CS2R R128, SRZ ;  /* 0x0000000000807805 */ /* 0x000fe4000001ff00 */
[----:B----4-:R-:W-:-:S02]  /*1260*/  R2UR UR8, R10 ;  /* 0x000000000a0872ca */ /* 0x010fc400000e0000 */
[----:B------:R-:W-:Y:S02]  /*1270*/  CS2R R130, SRZ ;  /* 0x0000000000827805 */ /* 0x000fe4000001ff00 */
[----:B------:R-:W-:Y:S02]  /*1280*/  CS2R R132, SRZ ;  /* 0x0000000000847805 */ /* 0x000fe4000001ff00 */
[----:B------:R-:W-:Y:S02]  /*1290*/  CS2R R134, SRZ ;  /* 0x0000000000867805 */ /* 0x000fe4000001ff00 */
[----:B------:R-:W-:Y:S02]  /*12a0*/  CS2R R136, SRZ ;  /* 0x0000000000887805 */ /* 0x000fe4000001ff00 */
[----:B------:R-:W-:Y:S02]  /*12b0*/  CS2R R138, SRZ ;  /* 0x00000000008a7805 */ /* 0x000fe4000001ff00 */
[----:B------:R-:W-:Y:S01]  /*12c0*/  CS2R R140, SRZ ;  /* 0x00000000008c7805 */ /* 0x000fe2000001ff00 */
[----:B------:R-:W-:Y:S01]  /*12d0*/  IMAD.MOV.U32 R143, RZ, RZ, RZ ;  /* 0x000000ffff8f7224 */ /* 0x000fe200078e00ff */
[----:B------:R-:W-:Y:S01]  /*12e0*/  CS2R R56, SRZ ;  /* 0x0000000000387805 */ /* 0x000fe2000001ff00 */
[----:B------:R-:W-:Y:S01]  /*12f0*/  IMAD.MOV.U32 R145, RZ, RZ, RZ ;  /* 0x000000ffff917224 */ /* 0x000fe200078e00ff */
[----:B------:R-:W-:Y:S01]  /*1300*/  CS2R R58, SRZ ;  /* 0x00000000003a7805 */ /* 0x000fe2000001ff00 */
[----:B--23--:R-:W-:Y:S01]  /*1310*/  IMAD.U32 R13, RZ, RZ, UR4 ;  /* 0x00000004ff0d7e24 */ /* 0x00cfe2000f8e00ff */
[----:B------:R-:W-:Y:S01]  /*1320*/  CS2R R60, SRZ ;  /* 0x00000000003c7805 */ /* 0x000fe2000001ff00 */
[----:B------:R-:W-:Y:S01]  /*1330*/  ULEA.HI UR10, UR8, UR8, URZ, 0x1 ;  /* 0x00000008080a7291 */ /* 0x000fe2000f8f083f */
[----:B------:R-:W-:-:S02]  /*1340*/  CS2R R62, SRZ ;  /* 0x00000000003e7805 */ /* 0x000fc4000001ff00 */
[----:B------:R-:W-:Y:S02]  /*1350*/  CS2R R64, SRZ ;  /* 0x0000000000407805 */ /* 0x000fe4000001ff00 */
[----:B------:R-:W-:Y:S01]  /*1360*/  CS2R R66, SRZ ;  /* 0x0000000000427805 */ /* 0x000fe2000001ff00 */
[----:B------:R-:W-:Y:S01]  /*1370*/  ULOP3.LUT UR11, UR10, 0xffffe, URZ, 0xc0, !UPT ;  /* 0x000ffffe0a0b7892 */ /* 0x000fe2000f8ec03f */
[----:B------:R-:W-:Y:S01]  /*1380*/  CS2R R68, SRZ ;  /* 0x0000000000447805 */ /* 0x000fe2000001ff00 */
[----:B0-----:R-:W-:Y:S01]  /*1390*/  ULEA UR10, UR13, UR12, 0x18 ;  /* 0x0000000c0d0a7291 */ /* 0x001fe2000f8ec03f */
[----:B------:R-:W-:Y:S01]  /*13a0*/  CS2R R70, SRZ ;  /* 0x0000000000467805 */ /* 0x000fe2000001ff00 */
[----:B------:R-:W-:Y:S01]  /*13b0*/  UIADD3 UR11, UR8, -UR11, URZ ;  /* 0x8000000b080b7290 */ /* 0x000fe2000fffe03f */
[----:B------:R-:W-:Y:S02]  /*13c0*/  CS2R R72, SRZ ;  /* 0x0000000000487805 */ /* 0x000fe4000001ff00 */
[----:B------:R-:W-:Y:S01]  /*13d0*/  CS2R R74, SRZ ;  /* 0x00000000004a7805 */ /* 0x000fe2000001ff00 */
[----:B------:R-:W-:Y:S01]  /*13e0*/  UMOV UR8, URZ ;  /* 0x0000003f00087c82 */ /* 0x000fe20008000000 */
[----:B------:R-:W-:Y:S01]  /*13f0*/  ULEA UR11, UR11, UR10, 0xc ;  /* 0x0000000a0b0b7291 */ /* 0x000fe2000f8e603f */
[----:B------:R-:W-:-:S02]  /*1400*/  CS2R R76, SRZ ;  /* 0x00000000004c7805 */ /* 0x000fc4000001ff00 */
[----:B------:R-:W-:Y:S02]  /*1410*/  CS2R R78, SRZ ;  /* 0x00000000004e7805 */ /* 0x000fe4000001ff00 */
[----:B------:R-:W-:Y:S01]  /*1420*/  CS2R R80, SRZ ;  /* 0x0000000000507805 */ /* 0x000fe2000001ff00 */
[----:B------:R-:W-:Y:S01]  /*1430*/  UIADD3 UR11, UR11, 0x180, URZ ;  /* 0x000001800b0b7890 */ /* 0x000fe2000fffe03f */
[----:B------:R-:W-:Y:S02]  /*1440*/  CS2R R82, SRZ ;  /* 0x0000000000527805 */ /* 0x000fe4000001ff00 */
[----:B------:R-:W-:Y:S02]  /*1450*/  CS2R R84, SRZ ;  /* 0x0000000000547805 */ /* 0x000fe4000001ff00 */
[----:B------:R-:W-:Y:S01]  /*1460*/  CS2R R86, SRZ ;  /* 0x0000000000567805 */ /* 0x000fe2000001ff00 */
[----:B------:R-:W-:Y:S01]  /*1470*/  USHF.R.U32.HI UR11, URZ, 0x4, UR11 ;  /* 0x000000043f0b7899 */ /* 0x000fe2000801160b */
[----:B------:R-:W-:-:S02]  /*1480*/  CS2R R24, SRZ ;  /* 0x0000000000187805 */ /* 0x000fc4000001ff00 */
[----:B------:R-:W-:Y:S02]  /*1490*/  CS2R R26, SRZ ;  /* 0x00000000001a7805 */ /* 0x000fe4000001ff00 */
[----:B------:R-:W-:Y:S01]  /*14a0*/  CS2R R28, SRZ ;  /* 0x00000000001c7805 */ /* 0x000fe2000001ff00 */
[----:B------:R-:W-:Y:S01]  /*14b0*/  ULOP3.LUT UR11, UR11, 0x3fff, URZ, 0xc0, !UPT ;  /* 0x00003fff0b0b7892 */ /* 0x000fe2000f8ec03f */
        /* <DEDUP_REMOVED lines=12> */
[----:B------:R-:W-:Y:S01]  /*1580*/  CS2R R54, SRZ ;  /* 0x0000000000367805 */ /* 0x000fe2000001ff00 */
[----:B------:R-:W-:Y:S06]  /*1590*/  @!P0 BRA `(.L_x_14) ;  /* 0x0000000800588947 */ /* 0x000fec0003800000 */
[----:B------:R-:W-:-:S13]  /*15a0*/  ISETP.NE.AND P1, PT, R142, 0x3, PT ;  /* 0x000000038e00780c */ /* 0x000fda0003f25270 */
[----:B------:R-:W-:Y:S05]  /*15b0*/  @!P1 BRA `(.L_x_15) ;  /* 0x0000000000049947 */ /* 0x000fea0003800000 */
[----:B------:R-:W-:Y:S01]  /*15c0*/  BPT.TRAP 0x1 ;  /* 0x000000040000795c */ /* 0x000fe20000300000 */
.L_x_15:
[----:B------:R-:W-:Y:S01]  /*15d0*/  ULEA UR6, UR5, UR10, 0x3 ;  /* 0x0000000a05067291 */ /* 0x000fe2000f8e183f */
[----:B------:R-:W-:-:S05]  /*15e0*/  IMAD.U32 R10, RZ, RZ, UR4 ;  /* 0x00000004ff0a7e24 */ /* 0x000fca000f8e00ff */
[----:B------:R-:W-:-:S04]  /*15f0*/  SHF.L.U32 R10, R10, 0x1f, RZ ;  /* 0x0000001f0a0a7819 */ /* 0x000fc800000006ff */
[----:B------:R0:W1:Y:S01]  /*1600*/  SYNCS.PHASECHK.TRANS64.TRYWAIT P0, [UR6], R10 ;  /* 0x0000000aff0075a7 */ /* 0x0000620008000146 */
[----:B------:R-:W-:Y:S05]  /*1610*/  @!P1 BRA `(.L_x_16) ;  /* 0x0000000000049947 */ /* 0x000fea0003800000 */
[----:B------:R-:W-:Y:S01]  /*1620*/  BPT.TRAP 0x1 ;  /* 0x000000040000795c */ /* 0x000fe20000300000 */
.L_x_16:
[----:B-1----:R-:W-:Y:S05]  /*1630*/  @P0 BRA `(.L_x_17) ;  /* 0x0000000000080947 */ /* 0x002fea0003800000 */
[----:B------:R-:W1:Y:S02]  /*1640*/  SYNCS.PHASECHK.TRANS64.TRYWAIT P0, [UR6], R10 ;  /* 0x0000000aff0075a7 */ /* 0x000e640008000146 */
[----:B-1----:R-:W-:Y:S05]  /*1650*/  @!P0 BRA `(.L_x_18) ;  /* 0x0000008000b08947 */ /* 0x002fea0003800000 */
.L_x_17:
[----:B------:R-:W-:Y:S01]  /*1660*/  UIADD3 UR6, UR10, 0x2c180, URZ ;  /* 0x0002c1800a067890 */ /* 0x000fe2000fffe03f */
[----:B------:R-:W-:Y:S01]  /*1670*/  WARPGROUP.ARRIVE ;  /* 0x00000000000079c5 */ /* 0x000fe20000000000 */
[----:B------:R-:W-:Y:S01]  /*1680*/  ULOP3.LUT UR8, UR11, 0x10000, URZ, 0xfc, !UPT ;  /* 0x000100000b087892 */ /* 0x000fe2000f8efc3f */
[----:B------:R-:W-:Y:S01]  /*1690*/  CS2R R18, SRZ ;  /* 0x0000000000127805 */ /* 0x000fe2000001ff00 */
[----:B------:R-:W-:Y:S01]  /*16a0*/  USHF.R.U32.HI UR6, URZ, 0x4, UR6 ;  /* 0x000000043f067899 */ /* 0x000fe20008011606 */
[----:B------:R-:W-:Y:S01]  /*16b0*/  CS2R R16, SRZ ;  /* 0x0000000000107805 */ /* 0x000fe2000001ff00 */
[----:B------:R-:W-:Y:S01]  /*16c0*/  ULEA UR8, UR5, UR8, 0xa ;  /* 0x0000000805087291 */ /* 0x000fe2000f8e503f */
[----:B------:R-:W-:Y:S01]  /*16d0*/  CS2R R20, SRZ ;  /* 0x0000000000147805 */ /* 0x000fe2000001ff00 */
[----:B------:R-:W-:Y:S01]  /*16e0*/  ULOP3.LUT UR6, UR6, 0x3fff, URZ, 0xc0, !UPT ;  /* 0x00003fff06067892 */ /* 0x000fe2000f8ec03f */
[----:B------:R-:W-:Y:S01]  /*16f0*/  CS2R R22, SRZ ;  /* 0x0000000000167805 */ /* 0x000fe2000001ff00 */
[----:B------:R-:W-:Y:S01]  /*1700*/  UMOV UR13, 0x80000020 ;  /* 0x80000020000d7882 */ /* 0x000fe20000000000 */
[----:B------:R-:W-:Y:S01]  /*1710*/  UMOV UR15, 0x80000020 ;  /* 0x80000020000f7882 */ /* 0x000fe20000000000 */
[----:B------:R-:W-:Y:S01]  /*1720*/  ULOP3.LUT UR6, UR6, 0x10000, URZ, 0xfc, !UPT ;  /* 0x0001000006067892 */ /* 0x000fe2000f8efc3f */
[----:B------:R-:W-:Y:S01]  /*1730*/  CS2R R88, SRZ ;  /* 0x0000000000587805 */ /* 0x000fe2000001ff00 */
[----:B------:R-:W-:Y:S01]  /*1740*/  UMOV UR12, UR8 ;  /* 0x00000008000c7c82 */ /* 0x000fe20008000000 */
[----:B------:R-:W-:Y:S01]  /*1750*/  CS2R R90, SRZ ;  /* 0x00000000005a7805 */ /* 0x000fe2000001ff00 */
[----:B------:R-:W-:Y:S01]  /*1760*/  ULEA UR7, UR5, UR6, 0x8 ;  /* 0x0000000605077291 */ /* 0x000fe2000f8e403f */
[----:B------:R-:W-:Y:S01]  /*1770*/  CS2R R92, SRZ ;  /* 0x00000000005c7805 */ /* 0x000fe2000001ff00 */
[----:B------:R-:W-:Y:S01]  /*1780*/  UIADD3 UR6, UR8, 0x200, URZ ;  /* 0x0000020008067890 */ /* 0x000fe2000fffe03f */
[----:B------:R-:W-:-:S02]  /*1790*/  CS2R R96, SRZ ;  /* 0x0000000000607805 */ /* 0x000fc4000001ff00 */
[----:B------:R-:W-:Y:S02]  /*17a0*/  CS2R R94, SRZ ;  /* 0x00000000005e7805 */ /* 0x000fe4000001ff00 */
[----:B------:R-:W-:Y:S02]  /*17b0*/  CS2R R98, SRZ ;  /* 0x0000000000627805 */ /* 0x000fe4000001ff00 */
[----:B------:R-:W-:Y:S01]  /*17c0*/  CS2R R100, SRZ ;  /* 0x0000000000647805 */ /* 0x000fe2000001ff00 */
[----:B------:R-:W-:Y:S01]  /*17d0*/  UMOV UR14, UR7 ;  /* 0x00000007000e7c82 */ /* 0x000fe20008000000 */
[----:B------:R-:W-:Y:S01]  /*17e0*/  CS2R R102, SRZ ;  /* 0x0000000000667805 */ /* 0x000fe2000001ff00 */
[----:B------:R-:W-:Y:S01]  /*17f0*/  QGMMA.64x64x32.F32.E4M3.E4M3 R56, gdesc[UR12], RZ, !UPT ;  /* 0x00e000000c3879f3 */ /* 0x000fe2000c7008ff */
[----:B------:R-:W-:Y:S01]  /*1800*/  UMOV UR12, UR6 ;  /* 0x00000006000c7c82 */ /* 0x000fe20008000000 */
[----:B------:R-:W-:Y:S01]  /*1810*/  UMOV UR13, 0x80000020 ;  /* 0x80000020000d7882 */ /* 0x000fe20000000000 */
[----:B------:R-:W-:Y:S01]  /*1820*/  UMOV UR6, 0x2 ;  /* 0x0000000200067882 */ /* 0x000fe20000000000 */
[----:B------:R-:W-:Y:S01]  /*1830*/  QGMMA.64x64x32.F32.E4M3.E4M3 R24, gdesc[UR12], RZ, !UPT ;  /* 0x00e000000c1879f3 */ /* 0x000fe2000c7008ff */
[----:B------:R-:W-:Y:S01]  /*1840*/  UIADD3 UR14, UR7, 0x2, URZ ;  /* 0x00000002070e7890 */ /* 0x000fe2000fffe03f */
[----:B------:R-:W-:Y:S01]  /*1850*/  CS2R R104, SRZ ;  /* 0x0000000000687805 */ /* 0x000fe2000001ff00 */
[----:B------:R-:W-:Y:S01]  /*1860*/  UIADD3 UR12, UR8, 0x2, URZ ;  /* 0x00000002080c7890 */ /* 0x000fe2000fffe03f */
[----:B------:R-:W-:Y:S01]  /*1870*/  CS2R R108, SRZ ;  /* 0x00000000006c7805 */ /* 0x000fe2000001ff00 */
[----:B------:R-:W-:Y:S01]  /*1880*/  ULDC UR7, c[0x0][0x50c] ;  /* 0x0001430000077ab9 */ /* 0x000fe20000000800 */
[----:B------:R-:W-:Y:S01]  /*1890*/  UIADD3 UR8, UR8, 0x202, URZ ;  /* 0x0000020208087890 */ /* 0x000fe2000fffe03f */
[----:B------:R-:W-:Y:S01]  /*18a0*/  CS2R R106, SRZ ;  /* 0x00000000006a7805 */ /* 0x000fe2000001ff00 */
[----:B------:R-:W-:Y:S01]  /*18b0*/  UISETP.NE.AND UP0, UPT, UR7, 0x2, UPT ;  /* 0x000000020700788c */ /* 0x000fe2000bf05270 */
[----:B------:R-:W-:Y:S01]  /*18c0*/  CS2R R110, SRZ ;  /* 0x00000000006e7805 */ /* 0x000fe2000001ff00 */
[----:B------:R-:W-:Y:S01]  /*18d0*/  UMOV UR13, 0x80000020 ;  /* 0x80000020000d7882 */ /* 0x000fe20000000000 */
[----:B------:R-:W-:Y:S01]  /*18e0*/  UMOV UR15, 0x80000020 ;  /* 0x80000020000f7882 */ /* 0x000fe20000000000 */
[----:B------:R-:W-:Y:S01]  /*18f0*/  USEL UR7, URZ, 0x1, UP0 ;  /* 0x000000013f077887 */ /* 0x000fe20008000000 */
[----:B------:R-:W-:-:S02]  /*1900*/  CS2R R112, SRZ ;  /* 0x0000000000707805 */ /* 0x000fc4000001ff00 */
[----:B------:R-:W-:Y:S02]  /*1910*/  CS2R R114, SRZ ;  /* 0x0000000000727805 */ /* 0x000fe4000001ff00 */
[----:B------:R-:W-:Y:S02]  /*1920*/  CS2R R116, SRZ ;  /* 0x0000000000747805 */ /* 0x000fe4000001ff00 */
[----:B------:R-:W-:Y:S02]  /*1930*/  CS2R R118, SRZ ;  /* 0x0000000000767805 */ /* 0x000fe4000001ff00 */
[----:B------:R-:W-:Y:S02]  /*1940*/  CS2R R120, SRZ ;  /* 0x0000000000787805 */ /* 0x000fe4000001ff00 */
[----:B------:R-:W-:Y:S02]  /*1950*/  ISETP.NE.AND P0, PT, RZ, UR7, PT ;  /* 0x00000007ff007c0c */ /* 0x000fe4000bf05270 */
        /* <DEDUP_REMOVED lines=10> */
[----:B------:R-:W-:Y:S02]  /*1a00*/  IMAD.MOV.U32 R143, RZ, RZ, RZ ;  /* 0x000000ffff8f7224 */ /* 0x000fe400078e00ff */
[----:B------:R-:W-:Y:S01]  /*1a10*/  IMAD.MOV.U32 R145, RZ, RZ, RZ ;  /* 0x000000ffff917224 */ /* 0x000fe200078e00ff */
[----:B------:R-:W-:Y:S01]  /*1a20*/  QGMMA.64x64x32.F32.E4M3.E4M3 R56, gdesc[UR12], R56 ;  /* 0x00e000000c3879f3 */ /* 0x000fe20008700838 */
[----:B------:R-:W-:Y:S01]  /*1a30*/  UMOV UR12, UR8 ;  /* 0x00000008000c7c82 */ /* 0x000fe20008000000 */
[----:B------:R-:W-:-:S02]  /*1a40*/  UMOV UR13, 0x80000020 ;  /* 0x80000020000d7882 */ /* 0x000fc40000000000 */
[----:B------:R-:W-:Y:S01]  /*1a50*/  QGMMA.64x64x32.F32.E4M3.E4M3 R24, gdesc[UR12], R24, gsb0 ;  /* 0x00e000000c1879f3 */ /* 0x000fe20008000818 */
[----:B------:R-:W-:Y:S05]  /*1a60*/  @!P0 BRA `(.L_x_19) ;  /* 0x0000000400088947 */ /* 0x000fea0003800000 */
[----:B------:R-:W-:Y:S02]  /*1a70*/  WARPGROUP.DEPBAR.LE gsb0, 0x0 ;  /* 0x00008000000079c5 */ /* 0x000fe40000010000 */
[----:B------:R-:W-:-:S01]  /*1a80*/  FADD R145, RZ, R56 ;  /* 0x00000038ff917221 */ /* 0x000fc20000000000 */
[----:B------:R-:W-:Y:S01]  /*1a90*/  FADD R140, RZ, R57 ;  /* 0x00000039ff8c7221 */ /* 0x000fe20000000000 */
        /* <DEDUP_REMOVED lines=62> */
[----:B------:R-:W-:-:S06]  /*1e80*/  UMOV UR6, URZ ;  /* 0x0000003f00067c82 */ /* 0x000fcc0008000000 */
.L_x_19:
[----:B------:R-:W-:-:S04]  /*1e90*/  UIADD3 UR18, UR5, 0x1, URZ ;  /* 0x0000000105127890 */ /* 0x000fc8000fffe03f */
[----:B------:R-:W-:-:S04]  /*1ea0*/  UISETP.NE.AND UP0, UPT, UR18, 0xb, UPT ;  /* 0x0000000b1200788c */ /* 0x000fc8000bf05270 */
[----:B------:R-:W-:Y:S02]  /*1eb0*/  USEL UR8, URZ, 0x1, UP0 ;  /* 0x000000013f087887 */ /* 0x000fe40008000000 */
[----:B------:R-:W-:Y:S02]  /*1ec0*/  USEL UR18, UR18, URZ, UP0 ;  /* 0x0000003f12127287 */ /* 0x000fe40008000000 */
[----:B------:R-:W-:-:S06]  /*1ed0*/  ULOP3.LUT UR8, UR4, UR8, URZ, 0x3c, !UPT ;  /* 0x0000000804087292 */ /* 0x000fcc000f8e3c3f */
[----:B------:R-:W-:Y:S01]  /*1ee0*/  IMAD.U32 R13, RZ, RZ, UR8 ;  /* 0x00000008ff0d7e24 */ /* 0x000fe2000f8e00ff */
[----:B------:R-:W-:-:S06]  /*1ef0*/  UMOV UR8, 0x1 ;  /* 0x0000000100087882 */ /* 0x000fcc0000000000 */
.L_x_14:
[----:B------:R-:W-:-:S04]  /*1f00*/  UISETP.LT.AND UP0, UPT, UR9, 0x1, UPT ;  /* 0x000000010900788c */ /* 0x000fc8000bf01270 */
[----:B------:R-:W-:-:S04]  /*1f10*/  USEL UR12, UR9, 0x1, UP0 ;  /* 0x00000001090c7887 */ /* 0x000fc80008000000 */
[----:B------:R-:W-:-:S04]  /*1f20*/  UIADD3 UR12, UR9, -UR12, URZ ;  /* 0x8000000c090c7290 */ /* 0x000fc8000fffe03f */
[----:B------:R-:W-:-:S06]  /*1f30*/  UISETP.GE.AND UP0, UPT, UR12, 0x1, UPT ;  /* 0x000000010c00788c */ /* 0x000fcc000bf06270 */
[----:B------:R-:W-:-:S13]  /*1f40*/  PLOP3.LUT P0, PT, PT, PT, UP0, 0x80, 0x0 ;  /* 0x000000000000781c */ /* 0x000fda0003f0f008 */
[----:B------:R-:W-:Y:S05]  /*1f50*/  @!P0 BRA `(.L_x_20) ;  /* 0x00000008002c8947 */ /* 0x000fea0003800000 */
[----:B01----:R-:W-:Y:S01]  /*1f60*/  IMAD.U32 R10, RZ, RZ, UR12 ;  /* 0x0000000cff0a7e24 */ /* 0x003fe2000f8e00ff */
[----:B------:R-:W-:Y:S01]  /*1f70*/  UMOV UR19, UR5 ;  /* 0x0000000500137c82 */ /* 0x000fe20008000000 */
[----:B------:R-:W-:-:S05]  /*1f80*/  ULDC UR21, c[0x0][0x50c] ;  /* 0x0001430000157ab9 */ /* 0x000fca0000000800 */
.L_x_28:
[----:B------:R-:W-:-:S13]  /*1f90*/  ISETP.NE.AND P1, PT, R142, 0x3, PT ;  /* 0x000000038e00780c */ /* 0x000fda0003f25270 */
[----:B01----:R-:W-:Y:S05]  /*1fa0*/  @!P1 BRA `(.L_x_21) ;  /* 0x0000000000049947 */ /* 0x003fea0003800000 */
[----:B------:R-:W-:Y:S01]  /*1fb0*/  BPT.TRAP 0x1 ;  /* 0x000000040000795c */ /* 0x000fe20000300000 */
.L_x_21:
[----:B------:R-:W0:Y:S01]  /*1fc0*/  S2UR UR12, SR_CgaCtaId ;  /* 0x00000000000c79c3 */ /* 0x000e220000008800 */
[----:B------:R-:W-:Y:S01]  /*1fd0*/  UMOV UR10, 0x400 ;  /* 0x00000400000a7882 */ /* 0x000fe20000000000 */
[----:B------:R-:W-:Y:S01]  /*1fe0*/  SHF.L.U32 R11, R13, 0x1f, RZ ;  /* 0x0000001f0d0b7819 */ /* 0x000fe200000006ff */
[----:B0-----:R-:W-:-:S04]  /*1ff0*/  ULEA UR10, UR12, UR10, 0x18 ;  /* 0x0000000a0c0a7291 */ /* 0x001fc8000f8ec03f */
[----:B------:R-:W-:-:S09]  /*2000*/  ULEA UR12, UR18, UR10, 0x3 ;  /* 0x0000000a120c7291 */ /* 0x000fd2000f8e183f */
[----:B------:R0:W1:Y:S01]  /*2010*/  SYNCS.PHASECHK.TRANS64.TRYWAIT P0, [UR12], R11 ;  /* 0x0000000bff0075a7 */ /* 0x000062000800014c */
[----:B------:R-:W-:Y:S05]  /*2020*/  @!P1 BRA `(.L_x_22) ;  /* 0x0000000000049947 */ /* 0x000fea0003800000 */
[----:B------:R-:W-:Y:S01]  /*2030*/  BPT.TRAP 0x1 ;  /* 0x000000040000795c */ /* 0x000fe20000300000 */
.L_x_22:
[----:B-1----:R-:W-:Y:S05]  /*2040*/  @P0 BRA `(.L_x_23) ;  /* 0x0000000000080947 */ /* 0x002fea0003800000 */
[----:B------:R-:W1:Y:S02]  /*2050*/  SYNCS.PHASECHK.TRANS64.TRYWAIT P0, [UR12], R11 ;  /* 0x0000000bff0075a7 */ /* 0x000e64000800014c */
[----:B-1----:R-:W-:Y:S05]  /*2060*/  @!P0 BRA `(.L_x_24) ;  /* 0x0000007800448947 */ /* 0x002fea0003800000 */
.L_x_23:
[----:B------:R-:W-:Y:S01]  /*2070*/  UIADD3 UR12, UR10, 0x2c180, URZ ;  /* 0x0002c1800a0c7890 */ /* 0x000fe2000fffe03f */
[----:B------:R-:W-:Y:S01]  /*2080*/  WARPGROUP.ARRIVE ;  /* 0x00000000000079c5 */ /* 0x000fe20000000000 */
[----:B------:R-:W-:Y:S02]  /*2090*/  UISETP.NE.AND UP0, UPT, UR7, URZ, UPT ;  /* 0x0000003f0700728c */ /* 0x000fe4000bf05270 */
[----:B------:R-:W-:Y:S02]  /*20a0*/  USHF.R.U32.HI UR12, URZ, 0x4, UR12 ;  /* 0x000000043f0c7899 */ /* 0x000fe4000801160c */
[----:B------:R-:W-:Y:S02]  /*20b0*/  USEL UR8, UR8, URZ, !UP0 ;  /* 0x0000003f08087287 */ /* 0x000fe4000c000000 */
[----:B------:R-:W-:Y:S02]  /*20c0*/  ULOP3.LUT UR12, UR12, 0x3fff, URZ, 0xc0, !UPT ;  /* 0x00003fff0c0c7892 */ /* 0x000fe4000f8ec03f */
[----:B------:R-:W-:-:S02]  /*20d0*/  ULOP3.LUT UR7, UR11, 0x10000, URZ, 0xfc, !UPT ;  /* 0x000100000b077892 */ /* 0x000fc4000f8efc3f */
[----:B------:R-:W-:Y:S02]  /*20e0*/  ULOP3.LUT UR12, UR12, 0x10000, URZ, 0xfc, !UPT ;  /* 0x000100000c0c7892 */ /* 0x000fe4000f8efc3f */
[----:B------:R-:W-:Y:S02]  /*20f0*/  UISETP.NE.U32.AND UP0, UPT, UR8, URZ, UPT ;  /* 0x0000003f0800728c */ /* 0x000fe4000bf05070 */
[----:B------:R-:W-:Y:S02]  /*2100*/  ULEA UR8, UR18, UR7, 0xa ;  /* 0x0000000712087291 */ /* 0x000fe4000f8e503f */
[----:B------:R-:W-:Y:S02]  /*2110*/  ULEA UR7, UR18, UR12, 0x8 ;  /* 0x0000000c12077291 */ /* 0x000fe4000f8e403f */
[----:B------:R-:W-:Y:S01]  /*2120*/  UIADD3 UR20, UR8, 0x200, URZ ;  /* 0x0000020008147890 */ /* 0x000fe2000fffe03f */
[----:B------:R-:W-:Y:S02]  /*2130*/  UMOV UR13, 0x80000020 ;  /* 0x80000020000d7882 */ /* 0x000fe40000000000 */
[----:B------:R-:W-:Y:S01]  /*2140*/  UMOV UR12, UR8 ;  /* 0x00000008000c7c82 */ /* 0x000fe20008000000 */
[----:B------:R-:W-:Y:S01]  /*2150*/  UMOV UR15, 0x80000020 ;  /* 0x80000020000f7882 */ /* 0x000fe20000000000 */
[----:B------:R-:W-:Y:S01]  /*2160*/  UMOV UR14, UR7 ;  /* 0x00000007000e7c82 */ /* 0x000fe20008000000 */
[----:B------:R-:W-:Y:S01]  /*2170*/  UIADD3 UR6, UR6, 0x2, URZ ;  /* 0x0000000206067890 */ /* 0x000fe2000fffe03f */
[----:B------:R-:W-:Y:S01]  /*2180*/  QGMMA.64x64x32.F32.E4M3.E4M3 R56, gdesc[UR12], R56, UP0 ;  /* 0x00e000000c3879f3 */ /* 0x000fe2000bf00838 */
[----:B------:R-:W-:Y:S01]  /*2190*/  UMOV UR12, UR20 ;  /* 0x00000014000c7c82 */ /* 0x000fe20008000000 */
[----:B------:R-:W-:-:S02]  /*21a0*/  UMOV UR13, 0x80000020 ;  /* 0x80000020000d7882 */ /* 0x000fc40000000000 */
[----:B------:R-:W-:Y:S01]  /*21b0*/  QGMMA.64x64x32.F32.E4M3.E4M3 R24, gdesc[UR12], R24, UP0 ;  /* 0x00e000000c1879f3 */ /* 0x000fe2000bf00818 */
[----:B------:R-:W-:Y:S02]  /*21c0*/  UIADD3 UR12, UR8, 0x2, URZ ;  /* 0x00000002080c7890 */ /* 0x000fe4000fffe03f */
[----:B------:R-:W-:Y:S02]  /*21d0*/  UIADD3 UR14, UR7, 0x2, URZ ;  /* 0x00000002070e7890 */ /* 0x000fe4000fffe03f */
[----:B------:R-:W-:Y:S01]  /*21e0*/  UIADD3 UR8, UR8, 0x202, URZ ;  /* 0x0000020208087890 */ /* 0x000fe2000fffe03f */
[----:B------:R-:W-:Y:S01]  /*21f0*/  UMOV UR13, 0x80000020 ;  /* 0x80000020000d7882 */ /* 0x000fe20000000000 */
[----:B------:R-:W-:Y:S01]  /*2200*/  UMOV UR15, 0x80000020 ;  /* 0x80000020000f7882 */ /* 0x000fe20000000000 */
[----:B------:R-:W-:-:S04]  /*2210*/  UISETP.NE.AND UP0, UPT, UR6, UR21, UPT ;  /* 0x000000150600728c */ /* 0x000fc8000bf05270 */
[----:B------:R-:W-:-:S06]  /*2220*/  USEL UR7, URZ, 0x1, UP0 ;  /* 0x000000013f077887 */ /* 0x000fcc0008000000 */
[----:B------:R-:W-:Y:S01]  /*2230*/  ISETP.NE.AND P0, PT, RZ, UR7, PT ;  /* 0x00000007ff007c0c */ /* 0x000fe2000bf05270 */
[----:B------:R-:W-:Y:S01]  /*2240*/  QGMMA.64x64x32.F32.E4M3.E4M3 R56, gdesc[UR12], R56 ;  /* 0x00e000000c3879f3 */ /* 0x000fe20008700838 */
[----:B------:R-:W-:Y:S01]  /*2250*/  UMOV UR12, UR8 ;  /* 0x00000008000c7c82 */ /* 0x000fe20008000000 */
[----:B------:R-:W-:Y:S02]  /*2260*/  UMOV UR13, 0x80000020 ;  /* 0x80000020000d7882 */ /* 0x000fe40000000000 */
[----:B------:R-:W-:Y:S03]  /*2270*/  QGMMA.64x64x32.F32.E4M3.E4M3 R24, gdesc[UR12], R24, gsb0 ;  /* 0x00e000000c1879f3 */ /* 0x000fe60008000818 */
[----:B------:R-:W-:-:S05]  /*2280*/  WARPGROUP.DEPBAR.LE gsb0, 0x1 ;  /* 0x00008000000079c5 */ /* 0x000fca0000010100 */
[----:B------:R-:W-:Y:S05]  /*2290*/  @!P0 BRA `(.L_x_25) ;  /* 0x0000000400088947 */ /* 0x000fea0003800000 */
[----:B------:R-:W-:Y:S02]  /*22a0*/  WARPGROUP.DEPBAR.LE gsb0, 0x0 ;  /* 0x00008000000079c5 */ /* 0x000fe40000010000 */
[----:B------:R-:W-:-:S01]  /*22b0*/  FADD R145, R56, R145 ;  /* 0x0000009138917221 */ /* 0x000fc20000000000 */
[----:B------:R-:W-:Y:S01]  /*22c0*/  FADD R140, R57, R140 ;  /* 0x0000008c398c7221 */ /* 0x000fe20000000000 */
        /* <DEDUP_REMOVED lines=62> */
[----:B------:R-:W-:-:S06]  /*26b0*/  UMOV UR6, URZ ;  /* 0x0000003f00067c82 */ /* 0x000fcc0008000000 */
.L_x_25:
[----:B------:R-:W-:Y:S05]  /*26c0*/  @!P1 BRA `(.L_x_26) ;  /* 0x0000000000049947 */ /* 0x000fea0003800000 */
[----:B------:R-:W-:Y:S01]  /*26d0*/  BPT.TRAP 0x1 ;  /* 0x000000040000795c */ /* 0x000fe20000300000 */
.L_x_26:
[----:B------:R-:W-:Y:S01]  /*26e0*/  ULEA UR8, UR19, UR10, 0x3 ;  /* 0x0000000a13087291 */ /* 0x000fe2000f8e183f */
[----:B------:R-:W-:-:S03]  /*26f0*/  ISETP.GT.U32.AND P0, PT, R4, 0x1, PT ;  /* 0x000000010400780c */ /* 0x000fc60003f04070 */
[----:B------:R-:W-:-:S04]  /*2700*/  UIADD3 UR8, UR8, 0x58, URZ ;  /* 0x0000005808087890 */ /* 0x000fc8000fffe03f */
[----:B------:R-:W-:-:S09]  /*2710*/  UPRMT UR8, URZ, 0x654, UR8 ;  /* 0x000006543f087896 */ /* 0x000fd20008000008 */
[----:B------:R-:W-:Y:S01]  /*2720*/  SYNCS.ARRIVE.TRANS64.RED.A1T0 RZ, [UR8], RZ ;  /* 0x000000ffffff79a7 */ /* 0x000fe20008100408 */
[----:B------:R-:W-:Y:S05]  /*2730*/  @P0 BRA `(.L_x_27) ;  /* 0x0000000000040947 */ /* 0x000fea0003800000 */
[----:B------:R-:W-:Y:S01]  /*2740*/  BPT.TRAP 0x1 ;  /* 0x000000040000795c */ /* 0x000fe20000300000 */
.L_x_27:
[----:B------:R-:W-:Y:S01]  /*2750*/  UIADD3 UR18, UR18, 0x1, URZ ;  /* 0x0000000112127890 */ /* 0x000fe2000fffe03f */
[C---:B------:R-:W-:Y:S01]  /*2760*/  ISETP.GT.AND P0, PT, R10.reuse, 0x1, PT ;  /* 0x000000010a00780c */ /* 0x040fe20003f04270 */
[----:B------:R-:W-:Y:S01]  /*2770*/  UIADD3 UR19, UR19, 0x1, URZ ;  /* 0x0000000113137890 */ /* 0x000fe2000fffe03f */
[----:B------:R-:W-:Y:S01]  /*2780*/  VIADD R10, R10, 0xffffffff ;  /* 0xffffffff0a0a7836 */ /* 0x000fe20000000000 */
[----:B------:R-:W-:Y:S02]  /*2790*/  UISETP.NE.AND UP0, UPT, UR18, 0xb, UPT ;  /* 0x0000000b1200788c */ /* 0x000fe4000bf05270 */
[----:B------:R-:W-:Y:S02]  /*27a0*/  UISETP.NE.AND UP1, UPT, UR19, 0xb, UPT ;  /* 0x0000000b1300788c */ /* 0x000fe4000bf25270 */
[----:B------:R-:W-:Y:S02]  /*27b0*/  USEL UR8, URZ, 0x1, UP0 ;  /* 0x000000013f087887 */ /* 0x000fe40008000000 */
[----:B------:R-:W-:-:S02]  /*27c0*/  USEL UR18, UR18, URZ, UP0 ;  /* 0x0000003f12127287 */ /* 0x000fc40008000000 */
[----:B------:R-:W-:Y:S02]  /*27d0*/  USEL UR19, UR19, URZ, UP1 ;  /* 0x0000003f13137287 */ /* 0x000fe40008800000 */
[----:B------:R-:W-:Y:S01]  /*27e0*/  LOP3.LUT R13, R13, UR8, RZ, 0x3c, !PT ;  /* 0x000000080d0d7c12 */ /* 0x000fe2000f8e3cff */
[----:B------:R-:W-:Y:S01]  /*27f0*/  UMOV UR8, 0x1 ;  /* 0x0000000100087882 */ /* 0x000fe20000000000 */
[----:B------:R-:W-:Y:S08]  /*2800*/  @P0 BRA `(.L_x_28) ;  /* 0xfffffff400e00947 */ /* 0x000ff0000383ffff */
.L_x_20:
[----:B------:R-:W-:Y:S01]  /*2810*/  UISETP.NE.AND UP0, UPT, UR6, URZ, UPT ;  /* 0x0000003f0600728c */ /* 0x000fe2000bf05270 */
[----:B01----:R-:W0:Y:S03]  /*2820*/  LDC R10, c[0x0][0x28c] ;  /* 0x0000a300ff0a7b82 */ /* 0x003e260000000800 */
[----:B------:R-:W-:-:S06]  /*2830*/  USEL UR6, URZ, 0x1, !UP0 ;  /* 0x000000013f067887 */ /* 0x000fcc000c000000 */
[----:B------:R-:W-:Y:S02]  /*2840*/  ISETP.NE.AND P0, PT, RZ, UR6, PT ;  /* 0x00000006ff007c0c */ /* 0x000fe4000bf05270 */
[----:B0-----:R-:W-:-:S11]  /*2850*/  ISETP.GE.AND P1, PT, R10, 0x1, PT ;  /* 0x000000010a00780c */ /* 0x001fd60003f26270 */
[----:B------:R-:W-:Y:S05]  /*2860*/  @!P0 BRA `(.L_x_29) ;  /* 0x0000000400048947 */ /* 0x000fea0003800000 */
[----:B------:R-:W-:Y:S02]  /*2870*/  WARPGROUP.DEPBAR.LE gsb0, 0x0 ;  /* 0x00008000000079c5 */ /* 0x000fe40000010000 */
[----:B------:R-:W-:Y:S01]  /*2880*/  FADD R145, R56, R145 ;  /* 0x0000009138917221 */ /* 0x000fe20000000000 */
        /* <DEDUP_REMOVED lines=62> */
[----:B------:R-:W-:-:S07]  /*2c70*/  FADD R18, R18, R55 ;  /* 0x0000003712127221 */ /* 0x000fce0000000000 */
.L_x_29:
[----:B------:R-:W-:Y:S02]  /*2c80*/  WARPGROUP.DEPBAR.LE gsb0, 0x0 ;  /* 0x00008000000079c5 */ /* 0x000fe40000010000 */
[----:B------:R-:W-:Y:S05]  /*2c90*/  @!P1 BRA `(.L_x_30) ;  /* 0x0000000000409947 */ /* 0x000fea0003800000 */
[----:B------:R-:W-:-:S13]  /*2ca0*/  ISETP.NE.AND P0, PT, R142, 0x3, PT ;  /* 0x000000038e00780c */ /* 0x000fda0003f05270 */
[----:B------:R-:W-:Y:S05]  /*2cb0*/  @!P0 BRA `(.L_x_31) ;  /* 0x0000000000048947 */ /* 0x000fea0003800000 */
[----:B------:R-:W-:Y:S01]  /*2cc0*/  BPT.TRAP 0x1 ;  /* 0x000000040000795c */ /* 0x000fe20000300000 */
.L_x_31:
[----:B------:R-:W-:Y:S01]  /*2cd0*/  UISETP.LT.AND UP0, UPT, UR9, 0x1, UPT ;  /* 0x000000010900788c */ /* 0x000fe2000bf01270 */
[----:B------:R-:W-:-:S03]  /*2ce0*/  ISETP.GT.U32.AND P0, PT, R4, 0x1, PT ;  /* 0x000000010400780c */ /* 0x000fc60003f04070 */
[----:B------:R-:W-:-:S04]  /*2cf0*/  USEL UR8, UR9, 0x1, UP0 ;  /* 0x0000000109087887 */ /* 0x000fc80008000000 */
[----:B------:R-:W-:-:S04]  /*2d00*/  UIADD3 UR8, UR5, UR9, -UR8 ;  /* 0x0000000905087290 */ /* 0x000fc8000fffe808 */
[----:B------:R-:W-:-:S04]  /*2d10*/  UIMAD.WIDE.U32 UR6, UR8, -0x45d1745d, URZ ;  /* 0xba2e8ba3080678a5 */ /* 0x000fc8000f8e003f */
[----:B------:R-:W-:-:S04]  /*2d20*/  USHF.R.U32.HI UR6, URZ, 0x3, UR7 ;  /* 0x000000033f067899 */ /* 0x000fc80008011607 */
[----:B------:R-:W-:-:S04]  /*2d30*/  UIMAD UR8, UR6, -0xb, UR8 ;  /* 0xfffffff5060878a4 */ /* 0x000fc8000f8e0208 */
[----:B------:R-:W-:-:S04]  /*2d40*/  ULEA UR8, UR8, UR10, 0x3 ;  /* 0x0000000a08087291 */ /* 0x000fc8000f8e183f */
[----:B------:R-:W-:-:S04]  /*2d50*/  UIADD3 UR8, UR8, 0x58, URZ ;  /* 0x0000005808087890 */ /* 0x000fc8000fffe03f */
[----:B------:R-:W-:-:S09]  /*2d60*/  UPRMT UR8, URZ, 0x654, UR8 ;  /* 0x000006543f087896 */ /* 0x000fd20008000008 */
[----:B------:R-:W-:Y:S01]  /*2d70*/  SYNCS.ARRIVE.TRANS64.RED.A1T0 RZ, [UR8], RZ ;  /* 0x000000ffffff79a7 */ /* 0x000fe20008100408 */
[----:B------:R-:W-:Y:S05]  /*2d80*/  @P0 BRA `(.L_x_30) ;  /* 0x0000000000040947 */ /* 0x000fea0003800000 */
[----:B------:R-:W-:Y:S01]  /*2d90*/  BPT.TRAP 0x1 ;  /* 0x000000040000795c */ /* 0x000fe20000300000 */
.L_x_30:
[----:B------:R-:W0:Y:S01]  /*2da0*/  LDC R14, c[0x0][0x288] ;  /* 0x0000a200ff0e7b82 */ /* 0x000e220000000800 */
[----:B------:R-:W-:Y:S01]  /*2db0*/  IMAD.SHL.U32 R33, R7, 0x40, RZ ;  /* 0x0000004007217824 */ /* 0x000fe200078e00ff */
[--C-:B------:R-:W-:Y:S01]  /*2dc0*/  SHF.R.U32.HI R10, RZ, 0x2, R0.reuse ;  /* 0x00000002ff0a7819 */ /* 0x100fe20000011600 */
[----:B------:R-:W-:Y:S01]  /*2dd0*/  UIADD3 UR5, UR9, UR5, URZ ;  /* 0x0000000509057290 */ /* 0x000fe2000fffe03f */
[----:B------:R-:W-:Y:S01]  /*2de0*/  LOP3.LUT R12, R0, 0x60, RZ, 0xc0, !PT ;  /* 0x00000060000c7812 */ /* 0x000fe200078ec0ff */
[----:B------:R-:W-:Y:S01]  /*2df0*/  IMAD.SHL.U32 R34, R6, 0x100, RZ ;  /* 0x0000010006227824 */ /* 0x000fe200078e00ff */
[----:B------:R-:W-:Y:S01]  /*2e00*/  SHF.R.U32.HI R13, RZ, 0x7, R0 ;  /* 0x00000007ff0d7819 */ /* 0x000fe20000011600 */
[----:B------:R-:W-:Y:S01]  /*2e10*/  UISETP.GT.U32.AND UP0, UPT, UR5, 0xa, UPT ;  /* 0x0000000a0500788c */ /* 0x000fe2000bf04070 */
[----:B------:R-:W-:Y:S01]  /*2e20*/  LOP3.LUT R11, R10, 0x7, RZ, 0xc0, !PT ;  /* 0x000000070a0b7812 */ /* 0x000fe200078ec0ff */
[C---:B------:R-:W-:Y:S01]  /*2e30*/  IMAD.SHL.U32 R26, R0.reuse, 0x2, RZ ;  /* 0x00000002001a7824 */ /* 0x040fe200078e00ff */
[----:B------:R-:W-:Y:S01]  /*2e40*/  SHF.R.U32.HI R12, RZ, 0x1, R12 ;  /* 0x00000001ff0c7819 */ /* 0x000fe2000001160c */
[----:B------:R-:W-:Y:S01]  /*2e50*/  ULDC UR12, c[0x0][0x284] ;  /* 0x0000a100000c7ab9 */ /* 0x000fe20000000800 */
[----:B------:R-:W-:Y:S01]  /*2e60*/  LOP3.LUT R10, R13, 0x1, RZ, 0xc0, !PT ;  /* 0x000000010d0a7812 */ /* 0x000fe200078ec0ff */
[----:B------:R-:W-:Y:S01]  /*2e70*/  UISETP.LT.U32.AND UP0, UPT, UR9, 0xb, UP0 ;  /* 0x0000000b0900788c */ /* 0x000fe20008701070 */
[----:B------:R-:W-:Y:S01]  /*2e80*/  IADD3 R15, RZ, -R12, -R11 ;  /* 0x8000000cff0f7210 */ /* 0x000fe20007ffe80b */
[----:B------:R-:W-:Y:S01]  /*2e90*/  UISETP.GE.U32.AND UP1, UPT, UR9, 0xb, UPT ;  /* 0x0000000b0900788c */ /* 0x000fe2000bf26070 */
[----:B------:R-:W-:Y:S01]  /*2ea0*/  LOP3.LUT R13, R0, 0x3, RZ, 0xc0, !PT ;  /* 0x00000003000d7812 */ /* 0x000fe200078ec0ff */
[C---:B------:R-:W-:Y:S01]  /*2eb0*/  IMAD.SHL.U32 R24, R10.reuse, 0x40, RZ ;  /* 0x000000400a187824 */ /* 0x040fe200078e00ff */
[----:B------:R-:W-:Y:S01]  /*2ec0*/  SHF.R.S32.HI R29, RZ, 0x1f, R5 ;  /* 0x0000001fff1d7819 */ /* 0x000fe20000011405 */
[----:B------:R-:W-:Y:S01]  /*2ed0*/  UIMAD.WIDE.U32 UR6, UR5, -0x45d1745d, URZ ;  /* 0xba2e8ba3050678a5 */ /* 0x000fe2000f8e003f */
[C---:B------:R-:W-:Y:S01]  /*2ee0*/  LOP3.LUT R26, R33.reuse, 0x6, R26, 0xf8, !PT ;  /* 0x00000006211a7812 */ /* 0x040fe200078ef81a */
[----:B------:R-:W-:Y:S01]  /*2ef0*/  USEL UR8, URZ, 0x1, !UP0 ;  /* 0x000000013f087887 */ /* 0x000fe2000c000000 */
[----:B------:R-:W-:Y:S01]  /*2f00*/  IMAD R15, R10, -0x40, R15 ;  /* 0xffffffc00a0f7824 */ /* 0x000fe200078e020f */
[----:B------:R-:W-:Y:S01]  /*2f10*/  ULDC.64 UR10, c[0x0][0x5d0] ;  /* 0x00017400000a7ab9 */ /* 0x000fe20000000a00 */
[----:B0-----:R-:W-:Y:S01]  /*2f20*/  ISETP.GE.AND P0, PT, R33, R14, PT ;  /* 0x0000000e2100720c */ /* 0x001fe20003f06270 */
[----:B------:R-:W-:Y:S01]  /*2f30*/  IMAD R10, R13, -0x2, R14 ;  /* 0xfffffffe0d0a7824 */ /* 0x000fe200078e020e */
[----:B------:R-:W-:Y:S01]  /*2f40*/  SHF.R.S32.HI R27, RZ, 0x1f, R26 ;  /* 0x0000001fff1b7819 */ /* 0x000fe2000001141a */
[----:B------:R-:W-:Y:S01]  /*2f50*/  IMAD R14, R29, UR10, RZ ;  /* 0x0000000a1d0e7c24 */ /* 0x000fe2000f8e02ff */
[----:B------:R-:W-:Y:S01]  /*2f60*/  ISETP.GE.OR P0, PT, R34, UR12, P0 ;  /* 0x0000000c22007c0c */ /* 0x000fe20008706670 */
[----:B------:R-:W-:Y:S01]  /*2f70*/  USHF.R.U32.HI UR6, URZ, 0x3, UR7 ;  /* 0x000000033f067899 */ /* 0x000fe20008011607 */
[----:B------:R-:W-:Y:S01]  /*2f80*/  LOP3.LUT R35, R24, 0x40, R11, 0xe2, !PT ;  /* 0x0000004018237812 */ /* 0x000fe200078ee20b */
[----:B------:R-:W-:Y:S01]  /*2f90*/  ULOP3.LUT UR4, UR4, UR8, URZ, 0x3c, !UPT ;  /* 0x0000000804047292 */ /* 0x000fe2000f8e3c3f */
[----:B------:R-:W-:Y:S01]  /*2fa0*/  IMAD.WIDE R24, R6, 0x100, RZ ;  /* 0x0000010006187825 */ /* 0x000fe200078e02ff */
[----:B------:R-:W-:Y:S01]  /*2fb0*/  UIMAD UR5, UR6, -0xb, UR5 ;  /* 0xfffffff5060578a4 */ /* 0x000fe2000f8e0205 */
[----:B------:R-:W-:Y:S01]  /*2fc0*/  IADD3 R34, -R34, UR12, R15 ;  /* 0x0000000c22227c10 */ /* 0x000fe2000fffe10f */
[----:B------:R-:W-:Y:S01]  /*2fd0*/  @UP1 ULOP3.LUT UR4, UR4, 0x1, UR6, 0x78, !UPT ;  /* 0x0000000104041892 */ /* 0x000fe2000f8e7806 */
[C---:B------:R-:W-:Y:S01]  /*2fe0*/  IMAD R11, R5.reuse, UR11, R14 ;  /* 0x0000000b050b7c24 */ /* 0x040fe2000f8e020e */
[----:B------:R-:W-:Y:S01]  /*2ff0*/  LOP3.LUT R35, R24, R35, R12, 0xfe, !PT ;  /* 0x0000002318237212 */ /* 0x000fe200078efe0c */
[----:B------:R-:W-:-:S04]  /*3000*/  IMAD.WIDE.U32 R6, R5, UR10, R26 ;  /* 0x0000000a05067c25 */ /* 0x000fc8000f8e001a */
[----:B------:R-:W-:Y:S02]  /*3010*/  IMAD.IADD R7, R7, 0x1, R11 ;  /* 0x0000000107077824 */ /* 0x000fe400078e020b */
[----:B------:R-:W-:Y:S02]  /*3020*/  IMAD.IADD R33, R10, 0x1, -R33 ;  /* 0x000000010a217824 */ /* 0x000fe400078e0a21 */
[----:B------:R-:W-:Y:S01]  /*3030*/  IMAD.MOV.U32 R32, RZ, RZ, -0x1 ;  /* 0xffffffffff207424 */ /* 0x000fe200078e00ff */
[----:B------:R-:W-:Y:S06]  /*3040*/  @P0 BRA `(.L_x_32) ;  /* 0x0000004800040947 */ /* 0x000fec0003800000 */
[----:B------:R-:W0:Y:S01]  /*3050*/  LDC.64 R30, c[0x0][0x5c8] ;  /* 0x00017200ff1e7b82 */ /* 0x000e220000000a00 */
[----:B------:R-:W-:Y:S01]  /*3060*/  ULDC.64 UR6, c[0x0][0x5c0] ;  /* 0x0001700000067ab9 */ /* 0x000fe20000000a00 */
[----:B------:R-:W-:Y:S01]  /*3070*/  BSSY B0, `(.L_x_32) ;  /* 0x000047e000007945 */ /* 0x000fe20003800000 */
[-C--:B0-----:R-:W-:Y:S02]  /*3080*/  IMAD R10, R25, R30.reuse, RZ ;  /* 0x0000001e190a7224 */ /* 0x081fe400078e02ff */
[----:B------:R-:W-:-:S04]  /*3090*/  IMAD.WIDE.U32 R6, R35, R30, R6 ;  /* 0x0000001e23067225 */ /* 0x000fc800078e0006 */
[----:B------:R-:W-:Y:S01]  /*30a0*/  IMAD R13, R35, R31, R10 ;  /* 0x0000001f230d7224 */ /* 0x000fe200078e020a */
[----:B------:R-:W-:Y:S01]  /*30b0*/  IADD3 R14, P4, R6, UR6, RZ ;  /* 0x00000006060e7c10 */ /* 0x000fe2000ff9e0ff */
[C---:B------:R-:W-:Y:S01]  /*30c0*/  IMAD.SHL.U32 R11, R30.reuse, 0x80, RZ ;  /* 0x000000801e0b7824 */ /* 0x040fe200078e00ff */
[C---:B------:R-:W-:Y:S01]  /*30d0*/  LEA R28, P2, R30.reuse, R6, 0x3 ;  /* 0x000000061e1c7211 */ /* 0x040fe200078418ff */
[----:B------:R-:W-:Y:S01]  /*30e0*/  IMAD.IADD R36, R7, 0x1, R13 ;  /* 0x0000000107247824 */ /* 0x000fe200078e020d */
[----:B------:R-:W-:Y:S02]  /*30f0*/  SHF.L.U64.HI R7, R30, 0x7, R31 ;  /* 0x000000071e077819 */ /* 0x000fe4000001021f */
[----:B------:R-:W-:Y:S02]  /*3100*/  IADD3 R10, P1, P0, R6, UR6, R11 ;  /* 0x00000006060a7c10 */ /* 0x000fe4000f83e00b */
[----:B------:R-:W-:Y:S02]  /*3110*/  IADD3.X R15, R36, UR7, RZ, P4, !PT ;  /* 0x00000007240f7c10 */ /* 0x000fe4000a7fe4ff */
[----:B---3-5:R-:W-:-:S02]  /*3120*/  FSETP.NEU.AND P4, PT, R9, RZ, PT ;  /* 0x000000ff0900720b */ /* 0x028fc40003f8d000 */
[----:B------:R-:W-:Y:S02]  /*3130*/  LEA.HI.X R30, R30, R36, R31, 0x3, P2 ;  /* 0x000000241e1e7211 */ /* 0x000fe400010f1c1f */
[C---:B------:R-:W-:Y:S02]  /*3140*/  IADD3 R12, P2, R28.reuse, UR6, RZ ;  /* 0x000000061c0c7c10 */ /* 0x040fe4000ff5e0ff */
[----:B------:R-:W-:Y:S02]  /*3150*/  IADD3 R6, P5, P6, R28, UR6, R11 ;  /* 0x000000061c067c10 */ /* 0x000fe4000febe00b */
[--C-:B------:R-:W-:Y:S02]  /*3160*/  IADD3.X R11, R36, UR7, R7.reuse, P1, P0 ;  /* 0x00000007240b7c10 */ /* 0x100fe40008fe0407 */
[C---:B------:R-:W-:Y:S02]  /*3170*/  IADD3.X R13, R30.reuse, UR7, RZ, P2, !PT ;  /* 0x000000071e0d7c10 */ /* 0x040fe400097fe4ff */
[----:B------:R-:W-:Y:S01]  /*3180*/  IADD3.X R7, R30, UR7, R7, P5, P6 ;  /* 0x000000071e077c10 */ /* 0x000fe2000afec407 */
[----:B------:R-:W-:Y:S06]  /*3190*/  @!P4 BRA `(.L_x_33) ;  /* 0x00000034009cc947 */ /* 0x000fec0003800000 */
[----:B------:R-:W-:Y:S01]  /*31a0*/  ULDC.64 UR6, c[0x0][0x5b8] ;  /* 0x00016e0000067ab9 */ /* 0x000fe20000000a00 */
[----:B------:R-:W-:Y:S01]  /*31b0*/  ISETP.GE.AND P0, PT, R34, 0x1, PT ;  /* 0x000000012200780c */ /* 0x000fe20003f06270 */
[----:B------:R-:W-:Y:S01]  /*31c0*/  IMAD R28, R29, UR6, RZ ;  /* 0x000000061d1c7c24 */ /* 0x000fe2000f8e02ff */
[----:B------:R-:W-:Y:S01]  /*31d0*/  ULDC.64 UR10, c[0x0][0x5a8] ;  /* 0x00016a00000a7ab9 */ /* 0x000fe20000000a00 */
[----:B------:R-:W-:Y:S01]  /*31e0*/  IMAD.WIDE.U32 R26, R5, UR6, R26 ;  /* 0x00000006051a7c25 */ /* 0x000fe2000f8e001a */
[----:B------:R-:W-:Y:S01]  /*31f0*/  ISETP.LT.OR P4, PT, R33, 0x1, !P0 ;  /* 0x000000012100780c */ /* 0x000fe20004781670 */
[----:B------:R-:W-:Y:S02]  /*3200*/  BSSY B1, `(.L_x_34) ;  /* 0x000000c000017945 */ /* 0x000fe40003800000 */
[----:B------:R-:W-:Y:S01]  /*3210*/  IMAD R5, R5, UR7, R28 ;  /* 0x0000000705057c24 */ /* 0x000fe2000f8e021c */
[----:B------:R-:W-:Y:S02]  /*3220*/  ULDC.64 UR6, c[0x0][0x5b0] ;  /* 0x00016c0000067ab9 */ /* 0x000fe40000000a00 */
[----:B------:R-:W-:-:S02]  /*3230*/  IMAD R30, R25, UR6, RZ ;  /* 0x00000006191e7c24 */ /* 0x000fc4000f8e02ff */
[----:B------:R-:W-:Y:S02]  /*3240*/  IMAD.IADD R27, R27, 0x1, R5 ;  /* 0x000000011b1b7824 */ /* 0x000fe400078e0205 */
[C---:B------:R-:W-:Y:S02]  /*3250*/  IMAD R5, R35.reuse, UR7, R30 ;  /* 0x0000000723057c24 */ /* 0x040fe4000f8e021e */
[----:B------:R-:W-:-:S03]  /*3260*/  IMAD.WIDE.U32 R28, R35, UR6, R26 ;  /* 0x00000006231c7c25 */ /* 0x000fc6000f8e001a */
[----:B------:R-:W-:-:S04]  /*3270*/  IADD3 R28, P1, R28, UR10, RZ ;  /* 0x0000000a1c1c7c10 */ /* 0x000fc8000ff3e0ff */
[--C-:B------:R-:W-:Y:S02]  /*3280*/  IADD3.X R29, R29, UR11, R5.reuse, P1, !PT ;  /* 0x0000000b1d1d7c10 */ /* 0x100fe40008ffe405 */
[----:B------:R-:W-:Y:S01]  /*3290*/  PRMT R5, RZ, 0x7610, R5 ;  /* 0x00007610ff057816 */ /* 0x000fe20000000005 */
[----:B------:R-:W-:Y:S06]  /*32a0*/  @P4 BRA `(.L_x_35) ;  /* 0x0000000000044947 */ /* 0x000fec0003800000 */
[----:B------:R0:W5:Y:S02]  /*32b0*/  LDG.E.U8 R5, desc[UR16][R28.64] ;  /* 0x000000101c057981 */ /* 0x000164000c1e1100 */
.L_x_35:
[----:B------:R-:W-:Y:S05]  /*32c0*/  BSYNC B1 ;  /* 0x0000000000017941 */ /* 0x000fea0003800000 */
.L_x_34:
[----:B-----5:R-:W-:Y:S01]  /*32d0*/  LOP3.LUT R5, R5, 0xff, RZ, 0xc0, !PT ;  /* 0x000000ff05057812 */ /* 0x020fe200078ec0ff */
[----:B------:R-:W-:Y:S01]  /*32e0*/  BSSY B1, `(.L_x_36) ;  /* 0x000000b000017945 */ /* 0x000fe20003800000 */
[----:B------:R-:W-:Y:S02]  /*32f0*/  ISETP.LT.OR P2, PT, R33, 0x2, !P0 ;  /* 0x000000022100780c */ /* 0x000fe40004741670 */
[----:B------:R-:W-:-:S05]  /*3300*/  F2FP.F16.E4M3.UNPACK_B R5, R5 ;  /* 0x00000005ff05723e */ /* 0x000fca00020006ff */
[----:B------:R-:W-:Y:S01]  /*3310*/  HADD2.F32 R30, -RZ, R5.H0_H0 ;  /* 0x20000005ff1e7230 */ /* 0x000fe20000004100 */
[----:B------:R-:W-:-:S04]  /*3320*/  PRMT R5, RZ, 0x7610, R5 ;  /* 0x00007610ff057816 */ /* 0x000fc80000000005 */
[----:B------:R-:W-:-:S04]  /*3330*/  FMUL R30, R30, R9 ;  /* 0x000000091e1e7220 */ /* 0x000fc80000400000 */
[----:B--2---:R-:W-:-:S05]  /*3340*/  FFMA R30, R145, R8, R30 ;  /* 0x00000008911e7223 */ /* 0x004fca000000001e */
[----:B------:R-:W-:-:S05]  /*3350*/  F2FP.SATFINITE.E4M3.F32.PACK_AB_MERGE_C R31, RZ, R30, RZ ;  /* 0x0000001eff1f723e */ /* 0x000fca00048070ff */
[----:B------:R1:W-:Y:S01]  /*3360*/  @!P4 STG.E.U8 desc[UR16][R14.64], R31 ;  /* 0x0000001f0e00c986 */ /* 0x0003e2000c101110 */
[----:B------:R-:W-:Y:S05]  /*3370*/  @P2 BRA `(.L_x_37) ;  /* 0x0000000000042947 */ /* 0x000fea0003800000 */
[----:B------:R2:W5:Y:S02]  /*3380*/  LDG.E.U8 R5, desc[UR16][R28.64+0x1] ;  /* 0x000001101c057981 */ /* 0x000564000c1e1100 */
.L_x_37:
[----:B------:R-:W-:Y:S05]  /*3390*/  BSYNC B1 ;  /* 0x0000000000017941 */ /* 0x000fea0003800000 */
.L_x_36:
[----:B-----5:R-:W-:Y:S01]  /*33a0*/  LOP3.LUT R5, R5, 0xff, RZ, 0xc0, !PT ;  /* 0x000000ff05057812 */ /* 0x020fe200078ec0ff */
[----:B------:R-:W-:Y:S01]  /*33b0*/  BSSY B1, `(.L_x_38) ;  /* 0x0000013000017945 */ /* 0x000fe20003800000 */
[----:B------:R-:W-:Y:S02]  /*33c0*/  IADD3 R37, P1, R35, 0x8, RZ ;  /* 0x0000000823257810 */ /* 0x000fe40007f3e0ff */
[----:B------:R-:W-:-:S03]  /*33d0*/  F2FP.F16.E4M3.UNPACK_B R5, R5 ;  /* 0x00000005ff05723e */ /* 0x000fc600020006ff */
[----:B-1----:R-:W-:Y:S01]  /*33e0*/  IMAD.X R31, RZ, RZ, R25, P1 ;  /* 0x000000ffff1f7224 */ /* 0x002fe200008e0619 */
[----:B------:R-:W-:Y:S01]  /*33f0*/  ISETP.GE.AND P1, PT, R34, 0x9, PT ;  /* 0x000000092200780c */ /* 0x000fe20003f26270 */
[----:B------:R-:W-:Y:S02]  /*3400*/  HADD2.F32 R30, -RZ, R5.H0_H0 ;  /* 0x20000005ff1e7230 */ /* 0x000fe40000004100 */
[----:B------:R-:W-:Y:S01]  /*3410*/  IMAD R36, R31, UR6, RZ ;  /* 0x000000061f247c24 */ /* 0x000fe2000f8e02ff */
[----:B------:R-:W-:Y:S02]  /*3420*/  ISETP.LT.OR P5, PT, R33, 0x1, !P1 ;  /* 0x000000012100780c */ /* 0x000fe40004fa1670 */
[----:B------:R-:W-:Y:S01]  /*3430*/  FMUL R5, R30, R9 ;  /* 0x000000091e057220 */ /* 0x000fe20000400000 */
[----:B------:R-:W-:-:S04]  /*3440*/  IMAD.WIDE.U32 R30, R37, UR6, R26 ;  /* 0x00000006251e7c25 */ /* 0x000fc8000f8e001a */
[----:B------:R-:W-:Y:S01]  /*3450*/  FFMA R5, R140, R8, R5 ;  /* 0x000000088c057223 */ /* 0x000fe20000000005 */
[----:B------:R-:W-:Y:S01]  /*3460*/  IMAD R37, R37, UR7, R36 ;  /* 0x0000000725257c24 */ /* 0x000fe2000f8e0224 */
[----:B------:R-:W-:-:S03]  /*3470*/  IADD3 R30, P4, R30, UR10, RZ ;  /* 0x0000000a1e1e7c10 */ /* 0x000fc6000ff9e0ff */
[----:B------:R-:W-:Y:S02]  /*3480*/  F2FP.SATFINITE.E4M3.F32.PACK_AB_MERGE_C R39, RZ, R5, RZ ;  /* 0x00000005ff27723e */ /* 0x000fe400048070ff */
[----:B------:R-:W-:Y:S02]  /*3490*/  IADD3.X R31, R31, UR11, R37, P4, !PT ;  /* 0x0000000b1f1f7c10 */ /* 0x000fe4000a7fe425 */
[----:B------:R-:W-:Y:S01]  /*34a0*/  PRMT R5, RZ, 0x7610, R5 ;  /* 0x00007610ff057816 */ /* 0x000fe20000000005 */
[----:B------:R1:W-:Y:S01]  /*34b0*/  @!P2 STG.E.U8 desc[UR16][R14.64+0x1], R39 ;  /* 0x000001270e00a986 */ /* 0x0003e2000c101110 */
[----:B------:R-:W-:Y:S05]  /*34c0*/  @P5 BRA `(.L_x_39) ;  /* 0x0000000000045947 */ /* 0x000fea0003800000 */
[----:B------:R3:W5:Y:S02]  /*34d0*/  LDG.E.U8 R5, desc[UR16][R30.64] ;  /* 0x000000101e057981 */ /* 0x000764000c1e1100 */
.L_x_39:
[----:B------:R-:W-:Y:S05]  /*34e0*/  BSYNC B1 ;  /* 0x0000000000017941 */ /* 0x000fea0003800000 */
.L_x_38:
[----:B-----5:R-:W-:Y:S01]  /*34f0*/  LOP3.LUT R5, R5, 0xff, RZ, 0xc0, !PT ;  /* 0x000000ff05057812 */ /* 0x020fe200078ec0ff */
[----:B------:R-:W-:Y:S01]  /*3500*/  BSSY B1, `(.L_x_40) ;  /* 0x000000b000017945 */ /* 0x000fe20003800000 */
[----:B------:R-:W-:Y:S02]  /*3510*/  ISETP.LT.OR P2, PT, R33, 0x2, !P1 ;  /* 0x000000022100780c */ /* 0x000fe40004f41670 */
[----:B------:R-:W-:-:S05]  /*3520*/  F2FP.F16.E4M3.UNPACK_B R5, R5 ;  /* 0x00000005ff05723e */ /* 0x000fca00020006ff */
[----:B------:R-:W-:Y:S01]  /*3530*/  HADD2.F32 R36, -RZ, R5.H0_H0 ;  /* 0x20000005ff247230 */ /* 0x000fe20000004100 */
[----:B------:R-:W-:-:S04]  /*3540*/  PRMT R5, RZ, 0x7610, R5 ;  /* 0x00007610ff057816 */ /* 0x000fc80000000005 */
[----:B------:R-:W-:-:S04]  /*3550*/  FMUL R36, R36, R9 ;  /* 0x0000000924247220 */ /* 0x000fc80000400000 */
[----:B------:R-:W-:-:S05]  /*3560*/  FFMA R36, R143, R8, R36 ;  /* 0x000000088f247223 */ /* 0x000fca0000000024 */
[----:B------:R-:W-:-:S05]  /*3570*/  F2FP.SATFINITE.E4M3.F32.PACK_AB_MERGE_C R37, RZ, R36, RZ ;  /* 0x00000024ff25723e */ /* 0x000fca00048070ff */
[----:B------:R4:W-:Y:S01]  /*3580*/  @!P5 STG.E.U8 desc[UR16][R12.64], R37 ;  /* 0x000000250c00d986 */ /* 0x0009e2000c101110 */
[----:B------:R-:W-:Y:S05]  /*3590*/  @P2 BRA `(.L_x_41) ;  /* 0x0000000000042947 */ /* 0x000fea0003800000 */
[----:B------:R0:W5:Y:S02]  /*35a0*/  LDG.E.U8 R5, desc[UR16][R30.64+0x1] ;  /* 0x000001101e057981 */ /* 0x000164000c1e1100 */
.L_x_41:
[----:B------:R-:W-:Y:S05]  /*35b0*/  BSYNC B1 ;  /* 0x0000000000017941 */ /* 0x000fea0003800000 */
.L_x_40:
[----:B-----5:R-:W-:Y:S01]  /*35c0*/  LOP3.LUT R5, R5, 0xff, RZ, 0xc0, !PT ;  /* 0x000000ff05057812 */ /* 0x020fe200078ec0ff */
[----:B------:R-:W-:Y:S01]  /*35d0*/  BSSY B1, `(.L_x_42) ;  /* 0x000000b000017945 */ /* 0x000fe20003800000 */
[----:B------:R-:W-:Y:S02]  /*35e0*/  ISETP.LT.OR P4, PT, R33, 0x9, !P0 ;  /* 0x000000092100780c */ /* 0x000fe40004781670 */
[----:B------:R-:W-:-:S05]  /*35f0*/  F2FP.F16.E4M3.UNPACK_B R5, R5 ;  /* 0x00000005ff05723e */ /* 0x000fca00020006ff */
[----:B------:R-:W-:-:S05]  /*3600*/  HADD2.F32 R36, -RZ, R5.H0_H0 ;  /* 0x20000005ff247230 */ /* 0x000fca0000004100 */
[----:B------:R-:W-:-:S04]  /*3610*/  FMUL R5, R36, R9 ;  /* 0x0000000924057220 */ /* 0x000fc80000400000 */
[----:B------:R-:W-:-:S05]  /*3620*/  FFMA R5, R138, R8, R5 ;  /* 0x000000088a057223 */ /* 0x000fca0000000005 */
[----:B----4-:R-:W-:Y:S02]  /*3630*/  F2FP.SATFINITE.E4M3.F32.PACK_AB_MERGE_C R37, RZ, R5, RZ ;  /* 0x00000005ff25723e */ /* 0x010fe400048070ff */
[----:B------:R-:W-:-:S03]  /*3640*/  PRMT R5, RZ, 0x7610, R5 ;  /* 0x00007610ff057816 */ /* 0x000fc60000000005 */
[----:B------:R4:W-:Y:S01]  /*3650*/  @!P2 STG.E.U8 desc[UR16][R12.64+0x1], R37 ;  /* 0x000001250c00a986 */ /* 0x0009e2000c101110 */
[----:B------:R-:W-:Y:S05]  /*3660*/  @P4 BRA `(.L_x_43) ;  /* 0x0000000000044947 */ /* 0x000fea0003800000 */
[----:B------:R0:W5:Y:S02]  /*3670*/  LDG.E.U8 R5, desc[UR16][R28.64+0x8] ;  /* 0x000008101c057981 */ /* 0x000164000c1e1100 */
.L_x_43:
[----:B------:R-:W-:Y:S05]  /*3680*/  BSYNC B1 ;  /* 0x0000000000017941 */ /* 0x000fea0003800000 */
.L_x_42:
        /* <DEDUP_REMOVED lines=8> */
[----:B----4-:R-:W-:-:S05]  /*3710*/  F2FP.SATFINITE.E4M3.F32.PACK_AB_MERGE_C R37, RZ, R36, RZ ;  /* 0x00000024ff25723e */ /* 0x010fca00048070ff */
[----:B------:R4:W-:Y:S01]  /*3720*/  @!P4 STG.E.U8 desc[UR16][R14.64+0x8], R37 ;  /* 0x000008250e00c986 */ /* 0x0009e2000c101110 */
[----:B------:R-:W-:Y:S05]  /*3730*/  @P2 BRA `(.L_x_45) ;  /* 0x0000000000042947 */ /* 0x000fea0003800000 */
[----:B------:R0:W5:Y:S02]  /*3740*/  LDG.E.U8 R5, desc[UR16][R28.64+0x9] ;  /* 0x000009101c057981 */ /* 0x000164000c1e1100 */
.L_x_45:
[----:B------:R-:W-:Y:S05]  /*3750*/  BSYNC B1 ;  /* 0x0000000000017941 */ /* 0x000fea0003800000 */
.L_x_44:
        /* <DEDUP_REMOVED lines=12> */
.L_x_47:
[----:B------:R-:W-:Y:S05]  /*3820*/  BSYNC B1 ;  /* 0x0000000000017941 */ /* 0x000fea0003800000 */
.L_x_46:
        /* <DEDUP_REMOVED lines=12> */
.L_x_49:
[----:B------:R-:W-:Y:S05]  /*38f0*/  BSYNC B1 ;  /* 0x0000000000017941 */ /* 0x000fea0003800000 */
.L_x_48:
        /* <DEDUP_REMOVED lines=12> */
.L_x_51:
[----:B------:R-:W-:Y:S05]  /*39c0*/  BSYNC B1 ;  /* 0x0000000000017941 */ /* 0x000fea0003800000 */
.L_x_50:
        /* <DEDUP_REMOVED lines=12> */
.L_x_53:
[----:B------:R-:W-:Y:S05]  /*3a90*/  BSYNC B1 ;  /* 0x0000000000017941 */ /* 0x000fea0003800000 */
.L_x_52:
        /* <DEDUP_REMOVED lines=12> */
.L_x_55:
[----:B------:R-:W-:Y:S05]  /*3b60*/  BSYNC B1 ;  /* 0x0000000000017941 */ /* 0x000fea0003800000 */
.L_x_54:
        /* <DEDUP_REMOVED lines=12> */
.L_x_57:
[----:B------:R-:W-:Y:S05]  /*3c30*/  BSYNC B1 ;  /* 0x0000000000017941 */ /* 0x000fea0003800000 */
.L_x_56:
        /* <DEDUP_REMOVED lines=12> */
.L_x_59:
[----:B------:R-:W-:Y:S05]  /*3d00*/  BSYNC B1 ;  /* 0x0000000000017941 */ /* 0x000fea0003800000 */
.L_x_58:
        /* <DEDUP_REMOVED lines=12> */
.L_x_61:
[----:B------:R-:W-:Y:S05]  /*3dd0*/  BSYNC B1 ;  /* 0x0000000000017941 */ /* 0x000fea0003800000 */
.L_x_60:
        /* <DEDUP_REMOVED lines=12> */
.L_x_63:
[----:B------:R-:W-:Y:S05]  /*3ea0*/  BSYNC B1 ;  /* 0x0000000000017941 */ /* 0x000fea0003800000 */
.L_x_62:
        /* <DEDUP_REMOVED lines=12> */
.L_x_65:
[----:B------:R-:W-:Y:S05]  /*3f70*/  BSYNC B1 ;  /* 0x0000000000017941 */ /* 0x000fea0003800000 */
.L_x_64:
        /* <DEDUP_REMOVED lines=12> */
.L_x_67:
[----:B------:R-:W-:Y:S05]  /*4040*/  BSYNC B1 ;  /* 0x0000000000017941 */ /* 0x000fea0003800000 */
.L_x_66:
        /* <DEDUP_REMOVED lines=12> */
.L_x_69:
[----:B------:R-:W-:Y:S05]  /*4110*/  BSYNC B1 ;  /* 0x0000000000017941 */ /* 0x000fea0003800000 */
.L_x_68:
        /* <DEDUP_REMOVED lines=12> */
.L_x_71:
[----:B------:R-:W-:Y:S05]  /*41e0*/  BSYNC B1 ;  /* 0x0000000000017941 */ /* 0x000fea0003800000 */
.L_x_70:
        /* <DEDUP_REMOVED lines=12> */
.L_x_73:
[----:B------:R-:W-:Y:S05]  /*42b0*/  BSYNC B1 ;  /* 0x0000000000017941 */ /* 0x000fea0003800000 */
.L_x_72:
        /* <DEDUP_REMOVED lines=12> */
.L_x_75:
[----:B------:R-:W-:Y:S05]  /*4380*/  BSYNC B1 ;  /* 0x0000000000017941 */ /* 0x000fea0003800000 */
.L_x_74:
        /* <DEDUP_REMOVED lines=12> */
.L_x_77:
[----:B------:R-:W-:Y:S05]  /*4450*/  BSYNC B1 ;  /* 0x0000000000017941 */ /* 0x000fea0003800000 */
.L_x_76:
        /* <DEDUP_REMOVED lines=12> */
.L_x_79:
[----:B------:R-:W-:Y:S05]  /*4520*/  BSYNC B1 ;  /* 0x0000000000017941 */ /* 0x000fea0003800000 */
.L_x_78:
        /* <DEDUP_REMOVED lines=12> */
.L_x_81:
[----:B------:R-:W-:Y:S05]  /*45f0*/  BSYNC B1 ;  /* 0x0000000000017941 */ /* 0x000fea0003800000 */
.L_x_80:
        /* <DEDUP_REMOVED lines=12> */
.L_x_83:
[----:B------:R-:W-:Y:S05]  /*46c0*/  BSYNC B1 ;  /* 0x0000000000017941 */ /* 0x000fea0003800000 */
.L_x_82:
        /* <DEDUP_REMOVED lines=12> */
.L_x_85:
[----:B------:R-:W-:Y:S05]  /*4790*/  BSYNC B1 ;  /* 0x0000000000017941 */ /* 0x000fea0003800000 */
.L_x_84:
        /* <DEDUP_REMOVED lines=12> */
.L_x_87:
[----:B------:R-:W-:Y:S05]  /*4860*/  BSYNC B1 ;  /* 0x0000000000017941 */ /* 0x000fea0003800000 */
.L_x_86:
        /* <DEDUP_REMOVED lines=12> */
.L_x_89:
[----:B------:R-:W-:Y:S05]  /*4930*/  BSYNC B1 ;  /* 0x0000000000017941 */ /* 0x000fea0003800000 */
.L_x_88:
        /* <DEDUP_REMOVED lines=12> */
.L_x_91:
[----:B------:R-:W-:Y:S05]  /*4a00*/  BSYNC B1 ;  /* 0x0000000000017941 */ /* 0x000fea0003800000 */
.L_x_90:
        /* <DEDUP_REMOVED lines=12> */
.L_x_93:
[----:B------:R-:W-:Y:S05]  /*4ad0*/  BSYNC B1 ;  /* 0x0000000000017941 */ /* 0x000fea0003800000 */
.L_x_92:
[----:B-----5:R-:W-:Y:S01]  /*4ae0*/  LOP3.LUT R5, R5, 0xff, RZ, 0xc0, !PT ;  /* 0x000000ff05057812 */ /* 0x020fe200078ec0ff */
[----:B------:R-:W-:Y:S01]  /*4af0*/  BSSY B1, `(.L_x_94) ;  /* 0x000000b000017945 */ /* 0x000fe20003800000 */
[----:B------:R-:W-:Y:S02]  /*4b00*/  ISETP.LT.OR P2, PT, R33, 0x39, !P1 ;  /* 0x000000392100780c */ /* 0x000fe40004f41670 */
[----:B------:R-:W-:-:S05]  /*4b10*/  F2FP.F16.E4M3.UNPACK_B R5, R5 ;  /* 0x00000005ff05723e */ /* 0x000fca00020006ff */
[----:B0-2---:R-:W-:-:S05]  /*4b20*/  HADD2.F32 R28, -RZ, R5.H0_H0 ;  /* 0x20000005ff1c7230 */ /* 0x005fca0000004100 */
[----:B------:R-:W-:-:S04]  /*4b30*/  FMUL R5, R28, R9 ;  /* 0x000000091c057220 */ /* 0x000fc80000400000 */
[----:B------:R-:W-:-:S05]  /*4b40*/  FFMA R5, R112, R8, R5 ;  /* 0x0000000870057223 */ /* 0x000fca0000000005 */
[----:B------:R-:W-:Y:S02]  /*4b50*/  F2FP.SATFINITE.E4M3.F32.PACK_AB_MERGE_C R29, RZ, R5, RZ ;  /* 0x00000005ff1d723e */ /* 0x000fe400048070ff */
[----:B------:R-:W-:-:S03]  /*4b60*/  PRMT R5, RZ, 0x7610, R5 ;  /* 0x00007610ff057816 */ /* 0x000fc60000000005 */
[----:B------:R0:W-:Y:S01]  /*4b70*/  @!P0 STG.E.U8 desc[UR16][R14.64+0x39], R29 ;  /* 0x0000391d0e008986 */ /* 0x0001e2000c101110 */
[----:B------:R-:W-:Y:S05]  /*4b80*/  @P2 BRA `(.L_x_95) ;  /* 0x0000000000042947 */ /* 0x000fea0003800000 */
[----:B------:R2:W5:Y:S02]  /*4b90*/  LDG.E.U8 R5, desc[UR16][R30.64+0x38] ;  /* 0x000038101e057981 */ /* 0x000564000c1e1100 */
.L_x_95:
[----:B------:R-:W-:Y:S05]  /*4ba0*/  BSYNC B1 ;  /* 0x0000000000017941 */ /* 0x000fea0003800000 */
.L_x_94:
[----:B-----5:R-:W-:Y:S01]  /*4bb0*/  LOP3.LUT R5, R5, 0xff, RZ, 0xc0, !PT ;  /* 0x000000ff05057812 */ /* 0x020fe200078ec0ff */
[----:B------:R-:W-:Y:S01]  /*4bc0*/  BSSY B1, `(.L_x_96) ;  /* 0x000000b000017945 */ /* 0x000fe20003800000 */
[----:B------:R-:W-:Y:S02]  /*4bd0*/  ISETP.LT.OR P1, PT, R33, 0x3a, !P1 ;  /* 0x0000003a2100780c */ /* 0x000fe40004f21670 */
[----:B------:R-:W-:-:S05]  /*4be0*/  F2FP.F16.E4M3.UNPACK_B R5, R5 ;  /* 0x00000005ff05723e */ /* 0x000fca00020006ff */
[----:B01--4-:R-:W-:Y:S01]  /*4bf0*/  HADD2.F32 R14, -RZ, R5.H0_H0 ;  /* 0x20000005ff0e7230 */ /* 0x013fe20000004100 */
[----:B------:R-:W-:-:S04]  /*4c00*/  PRMT R5, RZ, 0x7610, R5 ;  /* 0x00007610ff057816 */ /* 0x000fc80000000005 */
[----:B------:R-:W-:-:S04]  /*4c10*/  FMUL R14, R14, R9 ;  /* 0x000000090e0e7220 */ /* 0x000fc80000400000 */
[----:B------:R-:W-:-:S05]  /*4c20*/  FFMA R14, R115, R8, R14 ;  /* 0x00000008730e7223 */ /* 0x000fca000000000e */
[----:B------:R-:W-:-:S05]  /*4c30*/  F2FP.SATFINITE.E4M3.F32.PACK_AB_MERGE_C R15, RZ, R14, RZ ;  /* 0x0000000eff0f723e */ /* 0x000fca00048070ff */
[----:B------:R0:W-:Y:S01]  /*4c40*/  @!P2 STG.E.U8 desc[UR16][R12.64+0x38], R15 ;  /* 0x0000380f0c00a986 */ /* 0x0001e2000c101110 */
[----:B------:R-:W-:Y:S05]  /*4c50*/  @P1 BRA `(.L_x_97) ;  /* 0x0000000000041947 */ /* 0x000fea0003800000 */
[----:B------:R1:W5:Y:S02]  /*4c60*/  LDG.E.U8 R5, desc[UR16][R30.64+0x39] ;  /* 0x000039101e057981 */ /* 0x000364000c1e1100 */
.L_x_97:
[----:B------:R-:W-:Y:S05]  /*4c70*/  BSYNC B1 ;  /* 0x0000000000017941 */ /* 0x000fea0003800000 */
.L_x_96:
[----:B-----5:R-:W-:Y:S01]  /*4c80*/  LOP3.LUT R5, R5, 0xff, RZ, 0xc0, !PT ;  /* 0x000000ff05057812 */ /* 0x020fe200078ec0ff */
[----:B------:R-:W-:Y:S01]  /*4c90*/  BSSY B1, `(.L_x_98) ;  /* 0x0000013000017945 */ /* 0x000fe20003800000 */
[----:B------:R-:W-:Y:S02]  /*4ca0*/  IADD3 R29, P0, R35, 0x80, RZ ;  /* 0x00000080231d7810 */ /* 0x000fe40007f1e0ff */
[----:B------:R-:W-:-:S03]  /*4cb0*/  F2FP.F16.E4M3.UNPACK_B R5, R5 ;  /* 0x00000005ff05723e */ /* 0x000fc600020006ff */
[----:B0-----:R-:W-:Y:S01]  /*4cc0*/  IMAD.X R15, RZ, RZ, R25, P0 ;  /* 0x000000ffff0f7224 */ /* 0x001fe200000e0619 */
        /* <DEDUP_REMOVED lines=9> */
[----:B-123--:R-:W-:Y:S02]  /*4d60*/  F2FP.SATFINITE.E4M3.F32.PACK_AB_MERGE_C R31, RZ, R5, RZ ;  /* 0x00000005ff1f723e */ /* 0x00efe400048070ff */
[----:B------:R-:W-:Y:S02]  /*4d70*/  IADD3.X R15, R15, UR11, R29, P2, !PT ;  /* 0x0000000b0f0f7c10 */ /* 0x000fe400097fe41d */
[----:B------:R-:W-:Y:S01]  /*4d80*/  PRMT R5, RZ, 0x7610, R5 ;  /* 0x00007610ff057816 */ /* 0x000fe20000000005 */
[----:B------:R0:W-:Y:S01]  /*4d90*/  @!P1 STG.E.U8 desc[UR16][R12.64+0x39], R31 ;  /* 0x0000391f0c009986 */ /* 0x0001e2000c101110 */
[----:B------:R-:W-:Y:S05]  /*4da0*/  @P4 BRA `(.L_x_99) ;  /* 0x0000000000044947 */ /* 0x000fea0003800000 */
[----:B------:R1:W5:Y:S02]  /*4db0*/  LDG.E.U8 R5, desc[UR16][R14.64] ;  /* 0x000000100e057981 */ /* 0x000364000c1e1100 */
.L_x_99:
[----:B------:R-:W-:Y:S05]  /*4dc0*/  BSYNC B1 ;  /* 0x0000000000017941 */ /* 0x000fea0003800000 */
.L_x_98:
[----:B-----5:R-:W-:Y:S01]  /*4dd0*/  LOP3.LUT R5, R5, 0xff, RZ, 0xc0, !PT ;  /* 0x000000ff05057812 */ /* 0x020fe200078ec0ff */
[----:B------:R-:W-:Y:S01]  /*4de0*/  BSSY B1, `(.L_x_100) ;  /* 0x000000b000017945 */ /* 0x000fe20003800000 */
[----:B------:R-:W-:Y:S02]  /*4df0*/  ISETP.LT.OR P2, PT, R33, 0x2, !P0 ;  /* 0x000000022100780c */ /* 0x000fe40004741670 */
[----:B------:R-:W-:-:S05]  /*4e00*/  F2FP.F16.E4M3.UNPACK_B R5, R5 ;  /* 0x00000005ff05723e */ /* 0x000fca00020006ff */
[----:B0-----:R-:W-:Y:S01]  /*4e10*/  HADD2.F32 R12, -RZ, R5.H0_H0 ;  /* 0x20000005ff0c7230 */ /* 0x001fe20000004100 */
[----:B------:R-:W-:-:S04]  /*4e20*/  PRMT R5, RZ, 0x7610, R5 ;  /* 0x00007610ff057816 */ /* 0x000fc80000000005 */
[----:B------:R-:W-:-:S04]  /*4e30*/  FMUL R12, R12, R9 ;  /* 0x000000090c0c7220 */ /* 0x000fc80000400000 */
[----:B------:R-:W-:-:S05]  /*4e40*/  FFMA R12, R113, R8, R12 ;  /* 0x00000008710c7223 */ /* 0x000fca000000000c */
[----:B------:R-:W-:-:S05]  /*4e50*/  F2FP.SATFINITE.E4M3.F32.PACK_AB_MERGE_C R13, RZ, R12, RZ ;  /* 0x0000000cff0d723e */ /* 0x000fca00048070ff */
[----:B------:R0:W-:Y:S01]  /*4e60*/  @!P4 STG.E.U8 desc[UR16][R10.64], R13 ;  /* 0x0000000d0a00c986 */ /* 0x0001e2000c101110 */
[----:B------:R-:W-:Y:S05]  /*4e70*/  @P2 BRA `(.L_x_101) ;  /* 0x0000000000042947 */ /* 0x000fea0003800000 */
[----:B------:R2:W5:Y:S02]  /*4e80*/  LDG.E.U8 R5, desc[UR16][R14.64+0x1] ;  /* 0x000001100e057981 */ /* 0x000564000c1e1100 */
.L_x_101:
[----:B------:R-:W-:Y:S05]  /*4e90*/  BSYNC B1 ;  /* 0x0000000000017941 */ /* 0x000fea0003800000 */
.L_x_100:
[----:B-----5:R-:W-:Y:S01]  /*4ea0*/  LOP3.LUT R5, R5, 0xff, RZ, 0xc0, !PT ;  /* 0x000000ff05057812 */ /* 0x020fe200078ec0ff */
[----:B------:R-:W-:Y:S01]  /*4eb0*/  BSSY B1, `(.L_x_102) ;  /* 0x0000013000017945 */ /* 0x000fe20003800000 */
[----:B------:R-:W-:Y:S02]  /*4ec0*/  IADD3 R35, P1, R35, 0x88, RZ ;  /* 0x0000008823237810 */ /* 0x000fe40007f3e0ff */
[----:B------:R-:W-:-:S03]  /*4ed0*/  F2FP.F16.E4M3.UNPACK_B R5, R5 ;  /* 0x00000005ff05723e */ /* 0x000fc600020006ff */
[----:B------:R-:W-:Y:S01]  /*4ee0*/  IMAD.X R24, RZ, RZ, R25, P1 ;  /* 0x000000ffff187224 */ /* 0x000fe200008e0619 */
[----:B------:R-:W-:Y:S01]  /*4ef0*/  ISETP.GE.AND P1, PT, R34, 0x89, PT ;  /* 0x000000892200780c */ /* 0x000fe20003f26270 */
[----:B------:R-:W-:Y:S02]  /*4f00*/  HADD2.F32 R12, -RZ, R5.H0_H0 ;  /* 0x20000005ff0c7230 */ /* 0x000fe40000004100 */
[----:B------:R-:W-:Y:S01]  /*4f10*/  IMAD R24, R24, UR6, RZ ;  /* 0x0000000618187c24 */ /* 0x000fe2000f8e02ff */
[----:B------:R-:W-:Y:S01]  /*4f20*/  ISETP.LT.OR P5, PT, R33, 0x1, !P1 ;  /* 0x000000012100780c */ /* 0x000fe20004fa1670 */
[----:B------:R-:W-:-:S04]  /*4f30*/  IMAD.WIDE.U32 R26, R35, UR6, R26 ;  /* 0x00000006231a7c25 */ /* 0x000fc8000f8e001a */
[----:B------:R-:W-:Y:S01]  /*4f40*/  FMUL R5, R12, R9 ;  /* 0x000000090c057220 */ /* 0x000fe20000400000 */
[----:B------:R-:W-:-:S03]  /*4f50*/  IMAD R35, R35, UR7, R24 ;  /* 0x0000000723237c24 */ /* 0x000fc6000f8e0218 */
[----:B------:R-:W-:Y:S01]  /*4f60*/  FFMA R5, R108, R8, R5 ;  /* 0x000000086c057223 */ /* 0x000fe20000000005 */
[----:B------:R-:W-:-:S04]  /*4f70*/  IADD3 R12, P4, R26, UR10, RZ ;  /* 0x0000000a1a0c7c10 */ /* 0x000fc8000ff9e0ff */
[----:B------:R-:W-:Y:S02]  /*4f80*/  F2FP.SATFINITE.E4M3.F32.PACK_AB_MERGE_C R25, RZ, R5, RZ ;  /* 0x00000005ff19723e */ /* 0x000fe400048070ff */
[----:B0-----:R-:W-:Y:S02]  /*4f90*/  IADD3.X R13, R27, UR11, R35, P4, !PT ;  /* 0x0000000b1b0d7c10 */ /* 0x001fe4000a7fe423 */
[----:B------:R-:W-:Y:S01]  /*4fa0*/  PRMT R5, RZ, 0x7610, R5 ;  /* 0x00007610ff057816 */ /* 0x000fe20000000005 */
[----:B------:R0:W-:Y:S01]  /*4fb0*/  @!P2 STG.E.U8 desc[UR16][R10.64+0x1], R25 ;  /* 0x000001190a00a986 */ /* 0x0001e2000c101110 */
[----:B------:R-:W-:Y:S05]  /*4fc0*/  @P5 BRA `(.L_x_103) ;  /* 0x0000000000045947 */ /* 0x000fea0003800000 */
[----:B------:R3:W5:Y:S02]  /*4fd0*/  LDG.E.U8 R5, desc[UR16][R12.64] ;  /* 0x000000100c057981 */ /* 0x000764000c1e1100 */
.L_x_103:
[----:B------:R-:W-:Y:S05]  /*4fe0*/  BSYNC B1 ;  /* 0x0000000000017941 */ /* 0x000fea0003800000 */
.L_x_102:
        /* <DEDUP_REMOVED lines=8> */
[----:B0-----:R-:W-:-:S05]  /*5070*/  F2FP.SATFINITE.E4M3.F32.PACK_AB_MERGE_C R25, RZ, R24, RZ ;  /* 0x00000018ff19723e */ /* 0x001fca00048070ff */
[----:B------:R0:W-:Y:S01]  /*5080*/  @!P5 STG.E.U8 desc[UR16][R6.64], R25 ;  /* 0x000000190600d986 */ /* 0x0001e2000c101110 */
[----:B------:R-:W-:Y:S05]  /*5090*/  @P2 BRA `(.L_x_105) ;  /* 0x0000000000042947 */ /* 0x000fea0003800000 */
[----:B------:R4:W5:Y:S02]  /*50a0*/  LDG.E.U8 R5, desc[UR16][R12.64+0x1] ;  /* 0x000001100c057981 */ /* 0x000964000c1e1100 */
.L_x_105:
[----:B------:R-:W-:Y:S05]  /*50b0*/  BSYNC B1 ;  /* 0x0000000000017941 */ /* 0x000fea0003800000 */
.L_x_104:
[----:B-----5:R-:W-:Y:S01]  /*50c0*/  LOP3.LUT R5, R5, 0xff, RZ, 0xc0, !PT ;  /* 0x000000ff05057812 */ /* 0x020fe200078ec0ff */
[----:B------:R-:W-:Y:S01]  /*50d0*/  BSSY B1, `(.L_x_106) ;  /* 0x000000b000017945 */ /* 0x000fe20003800000 */
[----:B------:R-:W-:Y:S02]  /*50e0*/  ISETP.LT.OR P4, PT, R33, 0x9, !P0 ;  /* 0x000000092100780c */ /* 0x000fe40004781670 */
[----:B------:R-:W-:-:S05]  /*50f0*/  F2FP.F16.E4M3.UNPACK_B R5, R5 ;  /* 0x00000005ff05723e */ /* 0x000fca00020006ff */
[----:B------:R-:W-:-:S05]  /*5100*/  HADD2.F32 R24, -RZ, R5.H0_H0 ;  /* 0x20000005ff187230 */ /* 0x000fca0000004100 */
[----:B------:R-:W-:-:S04]  /*5110*/  FMUL R5, R24, R9 ;  /* 0x0000000918057220 */ /* 0x000fc80000400000 */
[----:B------:R-:W-:-:S05]  /*5120*/  FFMA R5, R106, R8, R5 ;  /* 0x000000086a057223 */ /* 0x000fca0000000005 */
[----:B0-----:R-:W-:Y:S02]  /*5130*/  F2FP.SATFINITE.E4M3.F32.PACK_AB_MERGE_C R25, RZ, R5, RZ ;  /* 0x00000005ff19723e */ /* 0x001fe400048070ff */
[----:B------:R-:W-:-:S03]  /*5140*/  PRMT R5, RZ, 0x7610, R5 ;  /* 0x00007610ff057816 */ /* 0x000fc60000000005 */
[----:B------:R0:W-:Y:S01]  /*5150*/  @!P2 STG.E.U8 desc[UR16][R6.64+0x1], R25 ;  /* 0x000001190600a986 */ /* 0x0001e2000c101110 */
[----:B------:R-:W-:Y:S05]  /*5160*/  @P4 BRA `(.L_x_107) ;  /* 0x0000000000044947 */ /* 0x000fea0003800000 */
[----:B------:R0:W5:Y:S02]  /*5170*/  LDG.E.U8 R5, desc[UR16][R14.64+0x8] ;  /* 0x000008100e057981 */ /* 0x000164000c1e1100 */
.L_x_107:
[----:B------:R-:W-:Y:S05]  /*5180*/  BSYNC B1 ;  /* 0x0000000000017941 */ /* 0x000fea0003800000 */
.L_x_106:
        /* <DEDUP_REMOVED lines=12> */
.L_x_109:
[----:B------:R-:W-:Y:S05]  /*5250*/  BSYNC B1 ;  /* 0x0000000000017941 */ /* 0x000fea0003800000 */
.L_x_108:
        /* <DEDUP_REMOVED lines=12> */
.L_x_111:
[----:B------:R-:W-:Y:S05]  /*5320*/  BSYNC B1 ;  /* 0x0000000000017941 */ /* 0x000fea0003800000 */
.L_x_110:
        /* <DEDUP_REMOVED lines=12> */
.L_x_113:
[----:B------:R-:W-:Y:S05]  /*53f0*/  BSYNC B1 ;  /* 0x0000000000017941 */ /* 0x000fea0003800000 */
.L_x_112:
        /* <DEDUP_REMOVED lines=12> */
.L_x_115:
[----:B------:R-:W-:Y:S05]  /*54c0*/  BSYNC B1 ;  /* 0x0000000000017941 */ /* 0x000fea0003800000 */
.L_x_114:
        /* <DEDUP_REMOVED lines=12> */
.L_x_117:
[----:B------:R-:W-:Y:S05]  /*5590*/  BSYNC B1 ;  /* 0x0000000000017941 */ /* 0x000fea0003800000 */
.L_x_116:
        /* <DEDUP_REMOVED lines=12> */
.L_x_119:
[----:B------:R-:W-:Y:S05]  /*5660*/  BSYNC B1 ;  /* 0x0000000000017941 */ /* 0x000fea0003800000 */
.L_x_118:
        /* <DEDUP_REMOVED lines=12> */
.L_x_121:
[----:B------:R-:W-:Y:S05]  /*5730*/  BSYNC B1 ;  /* 0x0000000000017941 */ /* 0x000fea0003800000 */
.L_x_120:
        /* <DEDUP_REMOVED lines=12> */
.L_x_123:
[----:B------:R-:W-:Y:S05]  /*5800*/  BSYNC B1 ;  /* 0x0000000000017941 */ /* 0x000fea0003800000 */
.L_x_122:
        /* <DEDUP_REMOVED lines=12> */
.L_x_125:
[----:B------:R-:W-:Y:S05]  /*58d0*/  BSYNC B1 ;  /* 0x0000000000017941 */ /* 0x000fea0003800000 */
.L_x_124:
        /* <DEDUP_REMOVED lines=12> */
.L_x_127:
[----:B------:R-:W-:Y:S05]  /*59a0*/  BSYNC B1 ;  /* 0x0000000000017941 */ /* 0x000fea0003800000 */
.L_x_126:
        /* <DEDUP_REMOVED lines=12> */
.L_x_129:
[----:B------:R-:W-:Y:S05]  /*5a70*/  BSYNC B1 ;  /* 0x0000000000017941 */ /* 0x000fea0003800000 */
.L_x_128:
        /* <DEDUP_REMOVED lines=12> */
.L_x_131:
[----:B------:R-:W-:Y:S05]  /*5b40*/  BSYNC B1 ;  /* 0x0000000000017941 */ /* 0x000fea0003800000 */
.L_x_130:
        /* <DEDUP_REMOVED lines=12> */
.L_x_133:
[----:B------:R-:W-:Y:S05]  /*5c10*/  BSYNC B1 ;  /* 0x0000000000017941 */ /* 0x000fea0003800000 */
.L_x_132:
        /* <DEDUP_REMOVED lines=12> */
.L_x_135:
[----:B------:R-:W-:Y:S05]  /*5ce0*/  BSYNC B1 ;  /* 0x0000000000017941 */ /* 0x000fea0003800000 */
.L_x_134:
        /* <DEDUP_REMOVED lines=12> */
.L_x_137:
[----:B------:R-:W-:Y:S05]  /*5db0*/  BSYNC B1 ;  /* 0x0000000000017941 */ /* 0x000fea0003800000 */
.L_x_136:
        /* <DEDUP_REMOVED lines=12> */
.L_x_139:
[----:B------:R-:W-:Y:S05]  /*5e80*/  BSYNC B1 ;  /* 0x0000000000017941 */ /* 0x000fea0003800000 */
.L_x_138:
        /* <DEDUP_REMOVED lines=12> */
.L_x_141:
[----:B------:R-:W-:Y:S05]  /*5f50*/  BSYNC B1 ;  /* 0x0000000000017941 */ /* 0x000fea0003800000 */
.L_x_140:
        /* <DEDUP_REMOVED lines=12> */
.L_x_143:
[----:B------:R-:W-:Y:S05]  /*6020*/  BSYNC B1 ;  /* 0x0000000000017941 */ /* 0x000fea0003800000 */
.L_x_142:
        /* <DEDUP_REMOVED lines=12> */
.L_x_145:
[----:B------:R-:W-:Y:S05]  /*60f0*/  BSYNC B1 ;  /* 0x0000000000017941 */ /* 0x000fea0003800000 */
.L_x_144:
        /* <DEDUP_REMOVED lines=12> */
.L_x_147:
[----:B------:R-:W-:Y:S05]  /*61c0*/  BSYNC B1 ;  /* 0x0000000000017941 */ /* 0x000fea0003800000 */
.L_x_146:
        /* <DEDUP_REMOVED lines=12> */
.L_x_149:
[----:B------:R-:W-:Y:S05]  /*6290*/  BSYNC B1 ;  /* 0x0000000000017941 */ /* 0x000fea0003800000 */
.L_x_148:
        /* <DEDUP_REMOVED lines=12> */
.L_x_151:
[----:B------:R-:W-:Y:S05]  /*6360*/  BSYNC B1 ;  /* 0x0000000000017941 */ /* 0x000fea0003800000 */
.L_x_150:
        /* <DEDUP_REMOVED lines=12> */
.L_x_153:
[----:B------:R-:W-:Y:S05]  /*6430*/  BSYNC B1 ;  /* 0x0000000000017941 */ /* 0x000fea0003800000 */
.L_x_152:
        /* <DEDUP_REMOVED lines=12> */
.L_x_155:
[----:B------:R-:W-:Y:S05]  /*6500*/  BSYNC B1 ;  /* 0x0000000000017941 */ /* 0x000fea0003800000 */
.L_x_154:
        /* <DEDUP_REMOVED lines=12> */
.L_x_157:
[----:B------:R-:W-:Y:S05]  /*65d0*/  BSYNC B1 ;  /* 0x0000000000017941 */ /* 0x000fea0003800000 */
.L_x_156:
[----:B-----5:R-:W-:Y:S01]  /*65e0*/  LOP3.LUT R5, R5, 0xff, RZ, 0xc0, !PT ;  /* 0x000000ff05057812 */ /* 0x020fe200078ec0ff */
[----:B------:R-:W-:Y:S01]  /*65f0*/  BSSY B1, `(.L_x_158) ;  /* 0x000000b000017945 */ /* 0x000fe20003800000 */
[----:B------:R-:W-:Y:S02]  /*6600*/  ISETP.LT.OR P2, PT, R33, 0x39, !P1 ;  /* 0x000000392100780c */ /* 0x000fe40004f41670 */
[----:B------:R-:W-:-:S05]  /*6610*/  F2FP.F16.E4M3.UNPACK_B R5, R5 ;  /* 0x00000005ff05723e */ /* 0x000fca00020006ff */
[----:B012---:R-:W-:-:S05]  /*6620*/  HADD2.F32 R14, -RZ, R5.H0_H0 ;  /* 0x20000005ff0e7230 */ /* 0x007fca0000004100 */
[----:B------:R-:W-:-:S04]  /*6630*/  FMUL R5, R14, R9 ;  /* 0x000000090e057220 */ /* 0x000fc80000400000 */
[----:B------:R-:W-:-:S05]  /*6640*/  FFMA R5, R16, R8, R5 ;  /* 0x0000000810057223 */ /* 0x000fca0000000005 */
[----:B------:R-:W-:Y:S02]  /*6650*/  F2FP.SATFINITE.E4M3.F32.PACK_AB_MERGE_C R15, RZ, R5, RZ ;  /* 0x00000005ff0f723e */ /* 0x000fe400048070ff */
[----:B------:R-:W-:-:S03]  /*6660*/  PRMT R5, RZ, 0x7610, R5 ;  /* 0x00007610ff057816 */ /* 0x000fc60000000005 */
[----:B------:R0:W-:Y:S01]  /*6670*/  @!P0 STG.E.U8 desc[UR16][R10.64+0x39], R15 ;  /* 0x0000390f0a008986 */ /* 0x0001e2000c101110 */
[----:B------:R-:W-:Y:S05]  /*6680*/  @P2 BRA `(.L_x_159) ;  /* 0x0000000000042947 */ /* 0x000fea0003800000 */
[----:B------:R1:W5:Y:S02]  /*6690*/  LDG.E.U8 R5, desc[UR16][R12.64+0x38] ;  /* 0x000038100c057981 */ /* 0x000364000c1e1100 */
.L_x_159:
[----:B------:R-:W-:Y:S05]  /*66a0*/  BSYNC B1 ;  /* 0x0000000000017941 */ /* 0x000fea0003800000 */
.L_x_158:
        /* <DEDUP_REMOVED lines=12> */
.L_x_161:
[----:B------:R-:W-:Y:S05]  /*6770*/  BSYNC B1 ;  /* 0x0000000000017941 */ /* 0x000fea0003800000 */
.L_x_160:
[----:B------:R-:W-:Y:S05]  /*6780*/  @P1 BRA `(.L_x_162) ;  /* 0x0000001000301947 */ /* 0x000fea0003800000 */
[----:B-----5:R-:W-:-:S04]  /*6790*/  LOP3.LUT R5, R5, 0xff, RZ, 0xc0, !PT ;  /* 0x000000ff05057812 */ /* 0x020fc800078ec0ff */
[----:B------:R-:W-:-:S05]  /*67a0*/  F2FP.F16.E4M3.UNPACK_B R5, R5 ;  /* 0x00000005ff05723e */ /* 0x000fca00020006ff */
[----:B------:R-:W-:-:S05]  /*67b0*/  HADD2.F32 R10, -RZ, R5.H0_H0 ;  /* 0x20000005ff0a7230 */ /* 0x000fca0000004100 */
[----:B------:R-:W-:-:S04]  /*67c0*/  FMUL R5, R10, R9 ;  /* 0x000000090a057220 */ /* 0x000fc80000400000 */
[----:B------:R-:W-:-:S05]  /*67d0*/  FFMA R5, R18, R8, R5 ;  /* 0x0000000812057223 */ /* 0x000fca0000000005 */
[----:B------:R-:W-:-:S05]  /*67e0*/  F2FP.SATFINITE.E4M3.F32.PACK_AB_MERGE_C R5, RZ, R5, RZ ;  /* 0x00000005ff05723e */ /* 0x000fca00048070ff */
[----:B------:R0:W-:Y:S01]  /*67f0*/  STG.E.U8 desc[UR16][R6.64+0x39], R5 ;  /* 0x0000390506007986 */ /* 0x0001e2000c101110 */
[----:B------:R-:W-:Y:S05]  /*6800*/  BRA `(.L_x_162) ;  /* 0x0000001000107947 */ /* 0x000fea0003800000 */
.L_x_33:
[C---:B------:R-:W-:Y:S01]  /*6810*/  ISETP.GE.AND P0, PT, R34.reuse, 0x1, PT ;  /* 0x000000012200780c */ /* 0x040fe20003f06270 */
[-C--:B--2---:R-:W-:Y:S01]  /*6820*/  FMUL R145, R145, R8.reuse ;  /* 0x0000000891917220 */ /* 0x084fe20000400000 */
[----:B------:R-:W-:Y:S01]  /*6830*/  ISETP.GE.AND P2, PT, R34, 0x9, PT ;  /* 0x000000092200780c */ /* 0x000fe20003f46270 */
[-C--:B------:R-:W-:Y:S01]  /*6840*/  FMUL R140, R140, R8.reuse ;  /* 0x000000088c8c7220 */ /* 0x080fe20000400000 */
[----:B------:R-:W-:Y:S01]  /*6850*/  ISETP.LT.OR P1, PT, R33, 0x1, !P0 ;  /* 0x000000012100780c */ /* 0x000fe20004721670 */
[-C--:B------:R-:W-:Y:S01]  /*6860*/  FMUL R143, R143, R8.reuse ;  /* 0x000000088f8f7220 */ /* 0x080fe20000400000 */
[----:B------:R-:W-:Y:S01]  /*6870*/  F2FP.SATFINITE.E4M3.F32.PACK_AB_MERGE_C R145, RZ, R145, RZ ;  /* 0x00000091ff91723e */ /* 0x000fe200048070ff */
[-C--:B------:R-:W-:Y:S01]  /*6880*/  FMUL R138, R138, R8.reuse ;  /* 0x000000088a8a7220 */ /* 0x080fe20000400000 */
[----:B------:R-:W-:Y:S01]  /*6890*/  ISETP.LT.OR P4, PT, R33, 0x2, !P0 ;  /* 0x000000022100780c */ /* 0x000fe20004781670 */
[-C--:B------:R-:W-:Y:S01]  /*68a0*/  FMUL R141, R141, R8.reuse ;  /* 0x000000088d8d7220 */ /* 0x080fe20000400000 */
[C---:B------:R-:W-:Y:S01]  /*68b0*/  ISETP.LT.OR P5, PT, R33.reuse, 0x1, !P2 ;  /* 0x000000012100780c */ /* 0x040fe200057a1670 */
[-C--:B------:R-:W-:Y:S01]  /*68c0*/  FMUL R136, R136, R8.reuse ;  /* 0x0000000888887220 */ /* 0x080fe20000400000 */
[----:B------:R-:W-:Y:S01]  /*68d0*/  ISETP.LT.OR P6, PT, R33, 0x2, !P2 ;  /* 0x000000022100780c */ /* 0x000fe200057c1670 */
[----:B------:R-:W-:Y:S01]  /*68e0*/  FMUL R139, R139, R8 ;  /* 0x000000088b8b7220 */ /* 0x000fe20000400000 */
[----:B------:R-:W-:Y:S01]  /*68f0*/  F2FP.SATFINITE.E4M3.F32.PACK_AB_MERGE_C R5, RZ, R140, RZ ;  /* 0x0000008cff05723e */ /* 0x000fe200048070ff */
[-C--:B------:R-:W-:Y:S01]  /*6900*/  FMUL R134, R134, R8.reuse ;  /* 0x0000000886867220 */ /* 0x080fe20000400000 */
[----:B------:R-:W-:Y:S01]  /*6910*/  F2FP.SATFINITE.E4M3.F32.PACK_AB_MERGE_C R143, RZ, R143, RZ ;  /* 0x0000008fff8f723e */ /* 0x000fe200048070ff */
[----:B------:R-:W-:Y:S01]  /*6920*/  @!P1 STG.E.U8 desc[UR16][R14.64], R145 ;  /* 0x000000910e009986 */ /* 0x000fe2000c101110 */
[----:B------:R-:W-:Y:S01]  /*6930*/  ISETP.LT.OR P1, PT, R33, 0x9, !P0 ;  /* 0x000000092100780c */ /* 0x000fe20004721670 */
[----:B------:R-:W-:Y:S01]  /*6940*/  FMUL R137, R137, R8 ;  /* 0x0000000889897220 */ /* 0x000fe20000400000 */
[----:B------:R-:W-:Y:S01]  /*6950*/  F2FP.SATFINITE.E4M3.F32.PACK_AB_MERGE_C R25, RZ, R138, RZ ;  /* 0x0000008aff19723e */ /* 0x000fe200048070ff */
[----:B------:R0:W-:Y:S01]  /*6960*/  @!P4 STG.E.U8 desc[UR16][R14.64+0x1], R5 ;  /* 0x000001050e00c986 */ /* 0x0001e2000c101110 */
[----:B------:R-:W-:Y:S01]  /*6970*/  F2FP.SATFINITE.E4M3.F32.PACK_AB_MERGE_C R141, RZ, R141, RZ ;  /* 0x0000008dff8d723e */ /* 0x000fe200048070ff */
[-C--:B------:R-:W-:Y:S01]  /*6980*/  FMUL R132, R132, R8.reuse ;  /* 0x0000000884847220 */ /* 0x080fe20000400000 */
[C---:B------:R-:W-:Y:S01]  /*6990*/  ISETP.LT.OR P4, PT, R33.reuse, 0xa, !P0 ;  /* 0x0000000a2100780c */ /* 0x040fe20004781670 */
[----:B------:R-:W-:Y:S01]  /*69a0*/  @!P5 STG.E.U8 desc[UR16][R12.64], R143 ;  /* 0x0000008f0c00d986 */ /* 0x000fe2000c101110 */
[----:B------:R-:W-:Y:S01]  /*69b0*/  ISETP.LT.OR P5, PT, R33, 0x9, !P2 ;  /* 0x000000092100780c */ /* 0x000fe200057a1670 */
[-C--:B------:R-:W-:Y:S01]  /*69c0*/  FMUL R135, R135, R8.reuse ;  /* 0x0000000887877220 */ /* 0x080fe20000400000 */
[----:B------:R-:W-:Y:S01]  /*69d0*/  F2FP.SATFINITE.E4M3.F32.PACK_AB_MERGE_C R139, RZ, R139, RZ ;  /* 0x0000008bff8b723e */ /* 0x000fe200048070ff */
[----:B------:R1:W-:Y:S01]  /*69e0*/  @!P6 STG.E.U8 desc[UR16][R12.64+0x1], R25 ;  /* 0x000001190c00e986 */ /* 0x0003e2000c101110 */
[C---:B------:R-:W-:Y:S01]  /*69f0*/  ISETP.LT.OR P6, PT, R33.reuse, 0xa, !P2 ;  /* 0x0000000a2100780c */ /* 0x040fe200057c1670 */
[-C--:B------:R-:W-:Y:S01]  /*6a00*/  FMUL R130, R130, R8.reuse ;  /* 0x0000000882827220 */ /* 0x080fe20000400000 */
[----:B------:R-:W-:Y:S01]  /*6a10*/  F2FP.SATFINITE.E4M3.F32.PACK_AB_MERGE_C R137, RZ, R137, RZ ;  /* 0x00000089ff89723e */ /* 0x000fe200048070ff */
[----:B------:R-:W-:Y:S01]  /*6a20*/  @!P1 STG.E.U8 desc[UR16][R14.64+0x8], R141 ;  /* 0x0000088d0e009986 */ /* 0x000fe2000c101110 */
[----:B------:R-:W-:Y:S01]  /*6a30*/  ISETP.LT.OR P1, PT, R33, 0x11, !P0 ;  /* 0x000000112100780c */ /* 0x000fe20004721670 */
[----:B------:R-:W-:Y:S01]  /*6a40*/  FMUL R133, R133, R8 ;  /* 0x0000000885857220 */ /* 0x000fe20000400000 */
[----:B0-----:R-:W-:Y:S01]  /*6a50*/  F2FP.SATFINITE.E4M3.F32.PACK_AB_MERGE_C R5, RZ, R136, RZ ;  /* 0x00000088ff05723e */ /* 0x001fe200048070ff */
[-C--:B------:R-:W-:Y:S01]  /*6a60*/  FMUL R128, R128, R8.reuse ;  /* 0x0000000880807220 */ /* 0x080fe20000400000 */
[----:B------:R-:W-:Y:S01]  /*6a70*/  F2FP.SATFINITE.E4M3.F32.PACK_AB_MERGE_C R135, RZ, R135, RZ ;  /* 0x00000087ff87723e */ /* 0x000fe200048070ff */
[----:B------:R-:W-:Y:S01]  /*6a80*/  FMUL R131, R131, R8 ;  /* 0x0000000883837220 */ /* 0x000fe20000400000 */
[----:B------:R-:W-:Y:S01]  /*6a90*/  F2FP.SATFINITE.E4M3.F32.PACK_AB_MERGE_C R133, RZ, R133, RZ ;  /* 0x00000085ff85723e */ /* 0x000fe200048070ff */
[----:B------:R0:W-:Y:S01]  /*6aa0*/  @!P4 STG.E.U8 desc[UR16][R14.64+0x9], R5 ;  /* 0x000009050e00c986 */ /* 0x0001e2000c101110 */
[----:B-1----:R-:W-:Y:S01]  /*6ab0*/  F2FP.SATFINITE.E4M3.F32.PACK_AB_MERGE_C R25, RZ, R134, RZ ;  /* 0x00000086ff19723e */ /* 0x002fe200048070ff */
        /* <DEDUP_REMOVED lines=15> */
[-C--:B------:R-:W-:Y:S01]  /*6bb0*/  FMUL R125, R125, R8.reuse ;  /* 0x000000087d7d7220 */ /* 0x080fe20000400000 */
[----:B------:R-:W-:Y:S01]  /*6bc0*/  FMUL R120, R120, R8 ;  /* 0x0000000878787220 */ /* 0x000fe20000400000 */
[----:B------:R-:W-:Y:S01]  /*6bd0*/  F2FP.SATFINITE.E4M3.F32.PACK_AB_MERGE_C R127, RZ, R127, RZ ;  /* 0x0000007fff7f723e */ /* 0x000fe200048070ff */
[----:B------:R0:W-:Y:S01]  /*6be0*/  @!P4 STG.E.U8 desc[UR16][R14.64+0x11], R5 ;  /* 0x000011050e00c986 */ /* 0x0001e2000c101110 */
[----:B-1----:R-:W-:Y:S01]  /*6bf0*/  F2FP.SATFINITE.E4M3.F32.PACK_AB_MERGE_C R25, RZ, R130, RZ ;  /* 0x00000082ff19723e */ /* 0x002fe200048070ff */
[-C--:B------:R-:W-:Y:S01]  /*6c00*/  FMUL R123, R123, R8.reuse ;  /* 0x000000087b7b7220 */ /* 0x080fe20000400000 */
[C---:B------:R-:W-:Y:S01]  /*6c10*/  ISETP.LT.OR P4, PT, R33.reuse, 0x1a, !P0 ;  /* 0x0000001a2100780c */ /* 0x040fe20004781670 */
[----:B------:R-:W-:Y:S01]  /*6c20*/  @!P5 STG.E.U8 desc[UR16][R12.64+0x10], R135 ;  /* 0x000010870c00d986 */ /* 0x000fe2000c101110 */
[C---:B------:R-:W-:Y:S01]  /*6c30*/  ISETP.LT.OR P5, PT, R33.reuse, 0x19, !P2 ;  /* 0x000000192100780c */ /* 0x040fe200057a1670 */
[-C--:B------:R-:W-:Y:S01]  /*6c40*/  FMUL R118, R118, R8.reuse ;  /* 0x0000000876767220 */ /* 0x080fe20000400000 */
[----:B------:R-:W-:Y:S01]  /*6c50*/  F2FP.SATFINITE.E4M3.F32.PACK_AB_MERGE_C R125, RZ, R125, RZ ;  /* 0x0000007dff7d723e */ /* 0x000fe200048070ff */
[----:B------:R1:W-:Y:S01]  /*6c60*/  @!P6 STG.E.U8 desc[UR16][R12.64+0x11], R25 ;  /* 0x000011190c00e986 */ /* 0x0003e2000c101110 */
[----:B------:R-:W-:Y:S01]  /*6c70*/  ISETP.LT.OR P6, PT, R33, 0x1a, !P2 ;  /* 0x0000001a2100780c */ /* 0x000fe200057c1670 */
        /* <DEDUP_REMOVED lines=8> */
[-C--:B------:R-:W-:Y:S01]  /*6d00*/  FMUL R114, R114, R8.reuse ;  /* 0x0000000872727220 */ /* 0x080fe20000400000 */
[----:B------:R-:W-:Y:S01]  /*6d10*/  FMUL R112, R112, R8 ;  /* 0x0000000870707220 */ /* 0x000fe20000400000 */
[----:B-1----:R-:W-:Y:S01]  /*6d20*/  F2FP.SATFINITE.E4M3.F32.PACK_AB_MERGE_C R25, RZ, R126, RZ ;  /* 0x0000007eff19723e */ /* 0x002fe200048070ff */
[----:B------:R0:W-:Y:S01]  /*6d30*/  @!P4 STG.E.U8 desc[UR16][R14.64+0x19], R5 ;  /* 0x000019050e00c986 */ /* 0x0001e2000c101110 */
[----:B------:R-:W-:Y:S01]  /*6d40*/  ISETP.LT.OR P4, PT, R33, 0x22, !P0 ;  /* 0x000000222100780c */ /* 0x000fe20004781670 */
[-C--:B------:R-:W-:Y:S01]  /*6d50*/  FMUL R117, R117, R8.reuse ;  /* 0x0000000875757220 */ /* 0x080fe20000400000 */
[----:B------:R-:W-:Y:S01]  /*6d60*/  F2FP.SATFINITE.E4M3.F32.PACK_AB_MERGE_C R119, RZ, R119, RZ ;  /* 0x00000077ff77723e */ /* 0x000fe200048070ff */
[----:B------:R-:W-:Y:S01]  /*6d70*/  @!P5 STG.E.U8 desc[UR16][R12.64+0x18], R131 ;  /* 0x000018830c00d986 */ /* 0x000fe2000c101110 */
[----:B------:R-:W-:Y:S01]  /*6d80*/  ISETP.LT.OR P5, PT, R33, 0x21, !P2 ;  /* 0x000000212100780c */ /* 0x000fe200057a1670 */
[----:B------:R-:W-:Y:S01]  /*6d90*/  FMUL R115, R115, R8 ;  /* 0x0000000873737220 */ /* 0x000fe20000400000 */
[----:B------:R-:W-:Y:S01]  /*6da0*/  F2FP.SATFINITE.E4M3.F32.PACK_AB_MERGE_C R27, RZ, R112, RZ ;  /* 0x00000070ff1b723e */ /* 0x000fe200048070ff */
[----:B------:R1:W-:Y:S01]  /*6db0*/  @!P6 STG.E.U8 desc[UR16][R12.64+0x19], R25 ;  /* 0x000019190c00e986 */ /* 0x0003e2000c101110 */
[----:B------:R-:W-:Y:S01]  /*6dc0*/  ISETP.LT.OR P6, PT, R33, 0x22, !P2 ;  /* 0x000000222100780c */ /* 0x000fe200057c1670 */
[-C--:B------:R-:W-:Y:S01]  /*6dd0*/  FMUL R110, R110, R8.reuse ;  /* 0x000000086e6e7220 */ /* 0x080fe20000400000 */
[-C--:B------:R-:W-:Y:S01]  /*6de0*/  FMUL R113, R113, R8.reuse ;  /* 0x0000000871717220 */ /* 0x080fe20000400000 */
        /* <DEDUP_REMOVED lines=39> */
[-C--:B------:R-:W-:Y:S01]  /*7060*/  FMUL R101, R101, R8.reuse ;  /* 0x0000000865657220 */ /* 0x080fe20000400000 */
[----:B------:R-:W-:Y:S01]  /*7070*/  @!P1 STG.E.U8 desc[UR16][R14.64+0x30], R121 ;  /* 0x000030790e009986 */ /* 0x000fe2000c101110 */
[----:B------:R-:W-:Y:S01]  /*7080*/  ISETP.LT.OR P1, PT, R33, 0x39, !P0 ;  /* 0x000000392100780c */ /* 0x000fe20004721670 */
[-C--:B------:R-:W-:Y:S01]  /*7090*/  FMUL R99, R99, R8.reuse ;  /* 0x0000000863637220 */ /* 0x080fe20000400000 */
[----:B------:R-:W-:Y:S01]  /*70a0*/  ISETP.LT.OR P0, PT, R33, 0x3a, !P0 ;  /* 0x0000003a2100780c */ /* 0x000fe20004701670 */
[----:B------:R-:W-:Y:S01]  /*70b0*/  FMUL R94, R94, R8 ;  /* 0x000000085e5e7220 */ /* 0x000fe20000400000 */
[----:B0-----:R-:W-:Y:S01]  /*70c0*/  F2FP.SATFINITE.E4M3.F32.PACK_AB_MERGE_C R5, RZ, R116, RZ ;  /* 0x00000074ff05723e */ /* 0x001fe200048070ff */
[-C--:B------:R-:W-:Y:S01]  /*70d0*/  FMUL R92, R92, R8.reuse ;  /* 0x000000085c5c7220 */ /* 0x080fe20000400000 */
[----:B------:R-:W-:Y:S01]  /*70e0*/  F2FP.SATFINITE.E4M3.F32.PACK_AB_MERGE_C R103, RZ, R103, RZ ;  /* 0x00000067ff67723e */ /* 0x000fe200048070ff */
[----:B------:R-:W-:Y:S01]  /*70f0*/  FMUL R95, R95, R8 ;  /* 0x000000085f5f7220 */ /* 0x000fe20000400000 */
[----:B-1----:R-:W-:Y:S01]  /*7100*/  F2FP.SATFINITE.E4M3.F32.PACK_AB_MERGE_C R25, RZ, R114, RZ ;  /* 0x00000072ff19723e */ /* 0x002fe200048070ff */
[----:B------:R0:W-:Y:S01]  /*7110*/  @!P4 STG.E.U8 desc[UR16][R14.64+0x31], R5 ;  /* 0x000031050e00c986 */ /* 0x0001e2000c101110 */
[----:B------:R-:W-:Y:S01]  /*7120*/  ISETP.LT.OR P4, PT, R33, 0x39, !P2 ;  /* 0x000000392100780c */ /* 0x000fe20005781670 */
[-C--:B------:R-:W-:Y:S01]  /*7130*/  FMUL R97, R97, R8.reuse ;  /* 0x0000000861617220 */ /* 0x080fe20000400000 */
[----:B------:R-:W-:Y:S01]  /*7140*/  ISETP.LT.OR P2, PT, R33, 0x3a, !P2 ;  /* 0x0000003a2100780c */ /* 0x000fe20005741670 */
[----:B------:R-:W-:Y:S01]  /*7150*/  @!P5 STG.E.U8 desc[UR16][R12.64+0x30], R119 ;  /* 0x000030770c00d986 */ /* 0x000fe2000c101110 */
[----:B------:R-:W-:Y:S01]  /*7160*/  F2FP.SATFINITE.E4M3.F32.PACK_AB_MERGE_C R101, RZ, R101, RZ ;  /* 0x00000065ff65723e */ /* 0x000fe200048070ff */
[-C--:B------:R-:W-:Y:S01]  /*7170*/  FMUL R90, R90, R8.reuse ;  /* 0x000000085a5a7220 */ /* 0x080fe20000400000 */
[----:B------:R-:W-:Y:S01]  /*7180*/  F2FP.SATFINITE.E4M3.F32.PACK_AB_MERGE_C R99, RZ, R99, RZ ;  /* 0x00000063ff63723e */ /* 0x000fe200048070ff */
[----:B------:R-:W-:Y:S01]  /*7190*/  @!P6 STG.E.U8 desc[UR16][R12.64+0x31], R25 ;  /* 0x000031190c00e986 */ /* 0x000fe2000c101110 */
[----:B------:R-:W-:Y:S01]  /*71a0*/  F2FP.SATFINITE.E4M3.F32.PACK_AB_MERGE_C R95, RZ, R95, RZ ;  /* 0x0000005fff5f723e */ /* 0x000fe200048070ff */
[-C--:B------:R-:W-:Y:S01]  /*71b0*/  FMUL R22, R22, R8.reuse ;  /* 0x0000000816167220 */ /* 0x080fe20000400000 */
[-C--:B------:R-:W-:Y:S01]  /*71c0*/  FMUL R93, R93, R8.reuse ;  /* 0x000000085d5d7220 */ /* 0x080fe20000400000 */
[----:B------:R-:W-:Y:S01]  /*71d0*/  @!P0 STG.E.U8 desc[UR16][R14.64+0x39], R27 ;  /* 0x0000391b0e008986 */ /* 0x000fe2000c101110 */
[----:B------:R-:W-:Y:S01]  /*71e0*/  ISETP.GE.AND P0, PT, R34, 0x81, PT ;  /* 0x000000812200780c */ /* 0x000fe20003f06270 */
[----:B------:R-:W-:Y:S01]  /*71f0*/  FMUL R91, R91, R8 ;  /* 0x000000085b5b7220 */ /* 0x000fe20000400000 */
[----:B0-----:R-:W-:Y:S01]  /*7200*/  F2FP.SATFINITE.E4M3.F32.PACK_AB_MERGE_C R5, RZ, R110, RZ ;  /* 0x0000006eff05723e */ /* 0x001fe200048070ff */
[----:B------:R0:W-:Y:S01]  /*7210*/  @!P1 STG.E.U8 desc[UR16][R14.64+0x38], R117 ;  /* 0x000038750e009986 */ /* 0x0001e2000c101110 */
[C---:B------:R-:W-:Y:S01]  /*7220*/  ISETP.LT.OR P6, PT, R33.reuse, 0x1, !P0 ;  /* 0x000000012100780c */ /* 0x040fe200047c1670 */
[-C--:B------:R-:W-:Y:S01]  /*7230*/  FMUL R88, R88, R8.reuse ;  /* 0x0000000858587220 */ /* 0x080fe20000400000 */
[----:B------:R-:W-:Y:S01]  /*7240*/  ISETP.LT.OR P5, PT, R33, 0x2, !P0 ;  /* 0x000000022100780c */ /* 0x000fe200047a1670 */
[----:B------:R-:W-:Y:S01]  /*7250*/  @!P4 STG.E.U8 desc[UR16][R12.64+0x38], R115 ;  /* 0x000038730c00c986 */ /* 0x000fe2000c101110 */
[----:B------:R-:W-:Y:S01]  /*7260*/  ISETP.GE.AND P1, PT, R34, 0x89, PT ;  /* 0x000000892200780c */ /* 0x000fe20003f26270 */
[-C--:B------:R-:W-:Y:S01]  /*7270*/  FMUL R21, R21, R8.reuse ;  /* 0x0000000815157220 */ /* 0x080fe20000400000 */
[----:B------:R-:W-:Y:S01]  /*7280*/  F2FP.SATFINITE.E4M3.F32.PACK_AB_MERGE_C R97, RZ, R97, RZ ;  /* 0x00000061ff61723e */ /* 0x000fe200048070ff */
[----:B------:R1:W-:Y:S01]  /*7290*/  @!P2 STG.E.U8 desc[UR16][R12.64+0x39], R5 ;  /* 0x000039050c00a986 */ /* 0x0003e2000c101110 */
[----:B------:R-:W-:Y:S01]  /*72a0*/  ISETP.LT.OR P4, PT, R33, 0x1, !P1 ;  /* 0x000000012100780c */ /* 0x000fe20004f81670 */
[-C--:B------:R-:W-:Y:S01]  /*72b0*/  FMUL R89, R89, R8.reuse ;  /* 0x0000000859597220 */ /* 0x080fe20000400000 */
[----:B------:R-:W-:Y:S01]  /*72c0*/  ISETP.LT.OR P2, PT, R33, 0xa, !P0 ;  /* 0x0000000a2100780c */ /* 0x000fe20004741670 */
[----:B------:R-:W-:Y:S01]  /*72d0*/  FMUL R23, R23, R8 ;  /* 0x0000000817177220 */ /* 0x000fe20000400000 */
[----:B0-----:R-:W-:Y:S01]  /*72e0*/  F2FP.SATFINITE.E4M3.F32.PACK_AB_MERGE_C R15, RZ, R108, RZ ;  /* 0x0000006cff0f723e */ /* 0x001fe200048070ff */
[----:B------:R-:W-:Y:S01]  /*72f0*/  @!P6 STG.E.U8 desc[UR16][R10.64], R113 ;  /* 0x000000710a00e986 */ /* 0x000fe2000c101110 */
[C---:B------:R-:W-:Y:S01]  /*7300*/  ISETP.LT.OR P6, PT, R33.reuse, 0x2, !P1 ;  /* 0x000000022100780c */ /* 0x040fe20004fc1670 */
[-C--:B------:R-:W-:Y:S01]  /*7310*/  FMUL R20, R20, R8.reuse ;  /* 0x0000000814147220 */ /* 0x080fe20000400000 */
[----:B------:R-:W-:Y:S01]  /*7320*/  F2FP.SATFINITE.E4M3.F32.PACK_AB_MERGE_C R93, RZ, R93, RZ ;  /* 0x0000005dff5d723e */ /* 0x000fe200048070ff */
[----:B------:R-:W-:Y:S01]  /*7330*/  @!P5 STG.E.U8 desc[UR16][R10.64+0x1], R15 ;  /* 0x0000010f0a00d986 */ /* 0x000fe2000c101110 */
[----:B------:R-:W-:Y:S01]  /*7340*/  ISETP.LT.OR P5, PT, R33, 0x9, !P0 ;  /* 0x000000092100780c */ /* 0x000fe200047a1670 */
[----:B------:R-:W-:Y:S01]  /*7350*/  FMUL R17, R17, R8 ;  /* 0x0000000811117220 */ /* 0x000fe20000400000 */
[----:B-1----:R-:W-:Y:S01]  /*7360*/  F2FP.SATFINITE.E4M3.F32.PACK_AB_MERGE_C R5, RZ, R106, RZ ;  /* 0x0000006aff05723e */ /* 0x002fe200048070ff */
[----:B------:R-:W-:Y:S01]  /*7370*/  @!P4 STG.E.U8 desc[UR16][R6.64], R111 ;  /* 0x0000006f0600c986 */ /* 0x000fe2000c101110 */
[----:B------:R-:W-:Y:S01]  /*7380*/  F2FP.SATFINITE.E4M3.F32.PACK_AB_MERGE_C R13, RZ, R104, RZ ;  /* 0x00000068ff0d723e */ /* 0x000fe200048070ff */
[-C--:B------:R-:W-:Y:S01]  /*7390*/  FMUL R16, R16, R8.reuse ;  /* 0x0000000810107220 */ /* 0x080fe20000400000 */
[----:B------:R-:W-:Y:S01]  /*73a0*/  ISETP.LT.OR P4, PT, R33, 0x9, !P1 ;  /* 0x000000092100780c */ /* 0x000fe20004f81670 */
[-C--:B------:R-:W-:Y:S01]  /*73b0*/  FMUL R19, R19, R8.reuse ;  /* 0x0000000813137220 */ /* 0x080fe20000400000 */
[----:B------:R-:W-:Y:S01]  /*73c0*/  F2FP.SATFINITE.E4M3.F32.PACK_AB_MERGE_C R91, RZ, R91, RZ ;  /* 0x0000005bff5b723e */ /* 0x000fe200048070ff */
[----:B------:R0:W-:Y:S01]  /*73d0*/  @!P6 STG.E.U8 desc[UR16][R6.64+0x1], R5 ;  /* 0x000001050600e986 */ /* 0x0001e2000c101110 */
[C---:B------:R-:W-:Y:S01]  /*73e0*/  ISETP.LT.OR P6, PT, R33.reuse, 0xa, !P1 ;  /* 0x0000000a2100780c */ /* 0x040fe20004fc1670 */
[----:B------:R-:W-:Y:S01]  /*73f0*/  FMUL R18, R18, R8 ;  /* 0x0000000812127220 */ /* 0x000fe20000400000 */
[----:B------:R-:W-:Y:S01]  /*7400*/  F2FP.SATFINITE.E4M3.F32.PACK_AB_MERGE_C R21, RZ, R21, RZ ;  /* 0x00000015ff15723e */ /* 0x000fe200048070ff */
[----:B------:R1:W-:Y:S01]  /*7410*/  @!P2 STG.E.U8 desc[UR16][R10.64+0x9], R13 ;  /* 0x0000090d0a00a986 */ /* 0x0003e2000c101110 */
[----:B------:R-:W-:-:S02]  /*7420*/  ISETP.LT.OR P2, PT, R33, 0x12, !P0 ;  /* 0x000000122100780c */ /* 0x000fc40004741670 */
[----:B------:R-:W-:Y:S01]  /*7430*/  F2FP.SATFINITE.E4M3.F32.PACK_AB_MERGE_C R89, RZ, R89, RZ ;  /* 0x00000059ff59723e */ /* 0x000fe200048070ff */
[----:B------:R-:W-:Y:S01]  /*7440*/  @!P5 STG.E.U8 desc[UR16][R10.64+0x8], R107 ;  /* 0x0000086b0a00d986 */ /* 0x000fe2000c101110 */
[C---:B------:R-:W-:Y:S02]  /*7450*/  ISETP.LT.OR P5, PT, R33.reuse, 0x11, !P0 ;  /* 0x000000112100780c */ /* 0x040fe400047a1670 */
[----:B------:R-:W-:Y:S01]  /*7460*/  F2FP.SATFINITE.E4M3.F32.PACK_AB_MERGE_C R23, RZ, R23, RZ ;  /* 0x00000017ff17723e */ /* 0x000fe200048070ff */
[----:B------:R-:W-:Y:S01]  /*7470*/  @!P4 STG.E.U8 desc[UR16][R6.64+0x8], R109 ;  /* 0x0000086d0600c986 */ /* 0x000fe2000c101110 */
[----:B0-----:R-:W-:Y:S02]  /*7480*/  F2FP.SATFINITE.E4M3.F32.PACK_AB_MERGE_C R5, RZ, R102, RZ ;  /* 0x00000066ff05723e */ /* 0x001fe400048070ff */
[C---:B------:R-:W-:Y:S02]  /*7490*/  ISETP.LT.OR P4, PT, R33.reuse, 0x11, !P1 ;  /* 0x000000112100780c */ /* 0x040fe40004f81670 */
[----:B-1----:R-:W-:Y:S01]  /*74a0*/  F2FP.SATFINITE.E4M3.F32.PACK_AB_MERGE_C R13, RZ, R98, RZ ;  /* 0x00000062ff0d723e */ /* 0x002fe200048070ff */
[----:B------:R0:W-:Y:S01]  /*74b0*/  @!P6 STG.E.U8 desc[UR16][R6.64+0x9], R5 ;  /* 0x000009050600e986 */ /* 0x0001e2000c101110 */
[----:B------:R-:W-:-:S02]  /*74c0*/  ISETP.LT.OR P6, PT, R33, 0x12, !P1 ;  /* 0x000000122100780c */ /* 0x000fc40004fc1670 */
[----:B------:R-:W-:Y:S01]  /*74d0*/  F2FP.SATFINITE.E4M3.F32.PACK_AB_MERGE_C R17, RZ, R17, RZ ;  /* 0x00000011ff11723e */ /* 0x000fe200048070ff */
[----:B------:R1:W-:Y:S01]  /*74e0*/  @!P2 STG.E.U8 desc[UR16][R10.64+0x11], R13 ;  /* 0x0000110d0a00a986 */ /* 0x0003e2000c101110 */
[C---:B------:R-:W-:Y:S02]  /*74f0*/  ISETP.LT.OR P2, PT, R33.reuse, 0x1a, !P0 ;  /* 0x0000001a2100780c */ /* 0x040fe40004741670 */
[----:B------:R-:W-:Y:S01]  /*7500*/  F2FP.SATFINITE.E4M3.F32.PACK_AB_MERGE_C R19, RZ, R19, RZ ;  /* 0x00000013ff13723e */ /* 0x000fe200048070ff */
[----:B------:R-:W-:Y:S01]  /*7510*/  @!P5 STG.E.U8 desc[UR16][R10.64+0x10], R105 ;  /* 0x000010690a00d986 */ /* 0x000fe2000c101110 */
[----:B------:R-:W-:Y:S02]  /*7520*/  ISETP.LT.OR P5, PT, R33, 0x19, !P0 ;  /* 0x000000192100780c */ /* 0x000fe400047a1670 */
[----:B------:R-:W-:Y:S01]  /*7530*/  F2FP.SATFINITE.E4M3.F32.PACK_AB_MERGE_C R15, RZ, R18, RZ ;  /* 0x00000012ff0f723e */ /* 0x000fe200048070ff */
[----:B------:R-:W-:Y:S01]  /*7540*/  @!P4 STG.E.U8 desc[UR16][R6.64+0x10], R103 ;  /* 0x000010670600c986 */ /* 0x000fe2000c101110 */
[----:B0-----:R-:W-:-:S02]  /*7550*/  F2FP.SATFINITE.E4M3.F32.PACK_AB_MERGE_C R5, RZ, R100, RZ ;  /* 0x00000064ff05723e */ /* 0x001fc400048070ff */
[C---:B------:R-:W-:Y:S02]  /*7560*/  ISETP.LT.OR P4, PT, R33.reuse, 0x19, !P1 ;  /* 0x000000192100780c */ /* 0x040fe40004f81670 */
[----:B-1----:R-:W-:Y:S01]  /*7570*/  F2FP.SATFINITE.E4M3.F32.PACK_AB_MERGE_C R13, RZ, R96, RZ ;  /* 0x00000060ff0d723e */ /* 0x002fe200048070ff */
[----:B------:R0:W-:Y:S01]  /*7580*/  @!P6 STG.E.U8 desc[UR16][R6.64+0x11], R5 ;  /* 0x000011050600e986 */ /* 0x0001e2000c101110 */
[----:B------:R-:W-:-:S03]  /*7590*/  ISETP.LT.OR P6, PT, R33, 0x1a, !P1 ;  /* 0x0000001a2100780c */ /* 0x000fc60004fc1670 */
[----:B------:R1:W-:Y:S01]  /*75a0*/  @!P2 STG.E.U8 desc[UR16][R10.64+0x19], R13 ;  /* 0x0000190d0a00a986 */ /* 0x0003e2000c101110 */
[----:B------:R-:W-:-:S03]  /*75b0*/  ISETP.LT.OR P2, PT, R33, 0x22, !P0 ;  /* 0x000000222100780c */ /* 0x000fc60004741670 */
[----:B------:R-:W-:Y:S01]  /*75c0*/  @!P5 STG.E.U8 desc[UR16][R10.64+0x18], R101 ;  /* 0x000018650a00d986 */ /* 0x000fe2000c101110 */
[C---:B------:R-:W-:Y:S02]  /*75d0*/  ISETP.LT.OR P5, PT, R33.reuse, 0x21, !P0 ;  /* 0x000000212100780c */ /* 0x040fe400047a1670 */
[----:B0-----:R-:W-:Y:S01]  /*75e0*/  F2FP.SATFINITE.E4M3.F32.PACK_AB_MERGE_C R5, RZ, R94, RZ ;  /* 0x0000005eff05723e */ /* 0x001fe200048070ff */
[----:B------:R-:W-:Y:S01]  /*75f0*/  @!P4 STG.E.U8 desc[UR16][R6.64+0x18], R99 ;  /* 0x000018630600c986 */ /* 0x000fe2000c101110 */
        /* <DEDUP_REMOVED lines=25> */
[C---:B------:R-:W-:Y:S02]  /*7790*/  ISETP.LT.OR P2, PT, R33.reuse, 0x39, !P0 ;  /* 0x000000392100780c */ /* 0x040fe40004741670 */
[C---:B------:R-:W-:Y:S01]  /*77a0*/  ISETP.LT.OR P0, PT, R33.reuse, 0x3a, !P0 ;  /* 0x0000003a2100780c */ /* 0x040fe20004701670 */
[----:B------:R1:W-:Y:S01]  /*77b0*/  @!P5 STG.E.U8 desc[UR16][R10.64+0x30], R89 ;  /* 0x000030590a00d986 */ /* 0x0003e2000c101110 */
[C---:B------:R-:W-:Y:S02]  /*77c0*/  ISETP.LT.OR P5, PT, R33.reuse, 0x39, !P1 ;  /* 0x000000392100780c */ /* 0x040fe40004fa1670 */
[----:B------:R-:W-:Y:S01]  /*77d0*/  ISETP.LT.OR P1, PT, R33, 0x3a, !P1 ;  /* 0x0000003a2100780c */ /* 0x000fe20004f21670 */
[----:B------:R1:W-:Y:S01]  /*77e0*/  @!P4 STG.E.U8 desc[UR16][R6.64+0x30], R23 ;  /* 0x000030170600c986 */ /* 0x0003e2000c101110 */
[----:B0-----:R-:W-:-:S05]  /*77f0*/  F2FP.SATFINITE.E4M3.F32.PACK_AB_MERGE_C R5, RZ, R20, RZ ;  /* 0x00000014ff05723e */ /* 0x001fca00048070ff */
[----:B------:R1:W-:Y:S04]  /*7800*/  @!P6 STG.E.U8 desc[UR16][R6.64+0x31], R5 ;  /* 0x000031050600e986 */ /* 0x0003e8000c101110 */
[----:B------:R1:W-:Y:S04]  /*7810*/  @!P2 STG.E.U8 desc[UR16][R10.64+0x38], R17 ;  /* 0x000038110a00a986 */ /* 0x0003e8000c101110 */
[----:B------:R1:W-:Y:S04]  /*7820*/  @!P0 STG.E.U8 desc[UR16][R10.64+0x39], R13 ;  /* 0x0000390d0a008986 */ /* 0x0003e8000c101110 */
[----:B------:R1:W-:Y:S04]  /*7830*/  @!P5 STG.E.U8 desc[UR16][R6.64+0x38], R19 ;  /* 0x000038130600d986 */ /* 0x0003e8000c101110 */
[----:B------:R1:W-:Y:S02]  /*7840*/  @!P1 STG.E.U8 desc[UR16][R6.64+0x39], R15 ;  /* 0x0000390f06009986 */ /* 0x0003e4000c101110 */
.L_x_162:
[----:B------:R-:W-:Y:S05]  /*7850*/  BSYNC B0 ;  /* 0x0000000000007941 */ /* 0x000fea0003800000 */
.L_x_32:
[----:B------:R-:W-:Y:S01]  /*7860*/  ULDC UR6, c[0x0][0xc] ;  /* 0x0000030000067ab9 */ /* 0x000fe20000000800 */
[----:B------:R-:W-:Y:S01]  /*7870*/  ULDC UR7, c[0x0][0x10] ;  /* 0x0000040000077ab9 */ /* 0x000fe20000000800 */
[----:B01---5:R-:W0:Y:S01]  /*7880*/  LDC R5, c[0x0][0x14] ;  /* 0x00000500ff057b82 */ /* 0x023e220000000800 */
[----:B------:R-:W-:Y:S01]  /*7890*/  UIMAD.WIDE.U32 UR6, UR6, UR7, URZ ;  /* 0x00000007060672a5 */ /* 0x000fe2000f8e003f */
[----:B------:R-:W-:Y:S01]  /*78a0*/  PRMT R6, RZ, 0x7610, R6 ;  /* 0x00007610ff067816 */ /* 0x000fe20000000006 */
[----:B------:R-:W-:-:S04]  /*78b0*/  IMAD.MOV.U32 R7, RZ, RZ, -0x1 ;  /* 0xffffffffff077424 */ /* 0x000fc800078e00ff */
[----:B0-----:R-:W-:-:S04]  /*78c0*/  IMAD.WIDE.U32 R2, R5, UR6, R2 ;  /* 0x0000000605027c25 */ /* 0x001fc8000f8e0002 */
[----:B------:R-:W-:Y:S01]  /*78d0*/  IMAD R5, R5, UR7, RZ ;  /* 0x0000000705057c24 */ /* 0x000fe2000f8e02ff */
[----:B------:R-:W-:Y:S02]  /*78e0*/  ULDC.64 UR6, c[0x0][0x650] ;  /* 0x0001940000067ab9 */ /* 0x000fe40000000a00 */
[----:B------:R-:W-:Y:S01]  /*78f0*/  ISETP.GE.U32.AND P0, PT, R2, UR6, PT ;  /* 0x0000000602007c0c */ /* 0x000fe2000bf06070 */
[----:B------:R-:W-:Y:S02]  /*7900*/  IMAD.IADD R3, R3, 0x1, R5 ;  /* 0x0000000103037824 */ /* 0x000fe400078e0205 */
[----:B------:R-:W-:-:S03]  /*7910*/  IMAD.MOV.U32 R5, RZ, RZ, -0x1 ;  /* 0xffffffffff057424 */ /* 0x000fc600078e00ff */
[----:B------:R-:W-:-:S13]  /*7920*/  ISETP.GE.U32.AND.EX P0, PT, R3, UR7, PT, P0 ;  /* 0x0000000703007c0c */ /* 0x000fda000bf06100 */
[----:B------:R-:W-:Y:S05]  /*7930*/  @P0 BRA `(.L_x_163) ;  /* 0x0000000400600947 */ /* 0x000fea0003800000 */
[----:B------:R-:W0:Y:S01]  /*7940*/  S2R R20, SR_CTAID.X ;  /* 0x0000000000147919 */ /* 0x000e220000002500 */
[----:B------:R-:W1:Y:S01]  /*7950*/  LDC.64 R14, c[0x0][0x628] ;  /* 0x00018a00ff0e7b82 */ /* 0x000e620000000a00 */
[----:B------:R-:W-:Y:S01]  /*7960*/  ULDC UR6, c[0x0][0x150] ;  /* 0x0000540000067ab9 */ /* 0x000fe20000000800 */
[----:B--234-:R-:W-:Y:S01]  /*7970*/  IMAD.MOV.U32 R12, RZ, RZ, R2 ;  /* 0x000000ffff0c7224 */ /* 0x01cfe200078e0002 */
[----:B------:R-:W2:Y:S01]  /*7980*/  S2R R22, SR_CTAID.Y ;  /* 0x0000000000167919 */ /* 0x000ea20000002600 */
[----:B------:R-:W-:-:S04]  /*7990*/  IMAD.MOV.U32 R13, RZ, RZ, R3 ;  /* 0x000000ffff0d7224 */ /* 0x000fc800078e0003 */
[----:B------:R-:W3:Y:S08]  /*79a0*/  LDC R23, c[0x0][0x144] ;  /* 0x00005100ff177b82 */ /* 0x000ef00000000800 */
[----:B------:R-:W4:Y:S08]  /*79b0*/  LDC R16, c[0x0][0x630] ;  /* 0x00018c00ff107b82 */ /* 0x000f300000000800 */
[----:B------:R-:W2:Y:S01]  /*79c0*/  LDC.64 R18, c[0x0][0x620] ;  /* 0x00018800ff127b82 */ /* 0x000ea20000000a00 */
[----:B-1----:R-:W-:-:S04]  /*79d0*/  ISETP.NE.U32.AND P0, PT, R14, RZ, PT ;  /* 0x000000ff0e00720c */ /* 0x002fc80003f05070 */
[----:B------:R-:W-:Y:S02]  /*79e0*/  ISETP.NE.AND.EX P0, PT, R15, RZ, PT, P0 ;  /* 0x000000ff0f00720c */ /* 0x000fe40003f05300 */
[----:B0-----:R-:W-:-:S05]  /*79f0*/  I2FP.F32.U32 R5, R20 ;  /* 0x0000001400057245 */ /* 0x001fca0000201000 */
[----:B------:R-:W-:-:S04]  /*7a00*/  FMUL R5, R5, UR6 ;  /* 0x0000000605057c20 */ /* 0x000fc80008400000 */
[----:B------:R0:W1:Y:S02]  /*7a10*/  F2I.U32.TRUNC.NTZ R21, R5 ;  /* 0x0000000500157305 */ /* 0x000064000020f000 */
[----:B---34-:R-:W-:Y:S05]  /*7a20*/  @!P0 BRA `(.L_x_164) ;  /* 0x0000000000288947 */ /* 0x018fea0003800000 */
[----:B0-----:R-:W0:Y:S02]  /*7a30*/  LDC R5, c[0x0][0x634] ;  /* 0x00018d00ff057b82 */ /* 0x001e240000000800 */
        /* <DEDUP_REMOVED lines=9> */
.L_x_164:
[-CC-:B------:R-:W-:Y:S01]  /*7ad0*/  SHF.R.U64 R17, R12, R16.reuse, R13.reuse ;  /* 0x000000100c117219 */ /* 0x180fe2000000120d */
[----:B------:R-:W3:Y:S01]  /*7ae0*/  LDC.64 R28, c[0x0][0x640] ;  /* 0x00019000ff1c7b82 */ /* 0x000ee20000000a00 */
[----:B0-----:R-:W-:Y:S01]  /*7af0*/  SHF.R.U32.HI R5, RZ, R16, R13 ;  /* 0x00000010ff057219 */ /* 0x001fe2000001160d */
[----:B-1----:R-:W-:Y:S01]  /*7b00*/  IMAD.MOV R21, RZ, RZ, -R21 ;  /* 0x000000ffff157224 */ /* 0x002fe200078e0a15 */
[----:B------:R-:W-:Y:S01]  /*7b10*/  IADD3 R11, P0, RZ, -R17, RZ ;  /* 0x80000011ff0b7210 */ /* 0x000fe20007f1e0ff */
[----:B------:R-:W-:Y:S02]  /*7b20*/  ULDC UR6, c[0x0][0x154] ;  /* 0x0000550000067ab9 */ /* 0x000fe40000000800 */
[----:B------:R-:W-:Y:S02]  /*7b30*/  IMAD R23, R23, R21, R20 ;  /* 0x0000001517177224 */ /* 0x000fe400078e0214 */
[----:B------:R-:W0:Y:S01]  /*7b40*/  LDC R12, c[0x0][0x618] ;  /* 0x00018600ff0c7b82 */ /* 0x000e220000000800 */
[----:B------:R-:W-:-:S02]  /*7b50*/  IMAD.X R5, RZ, RZ, ~R5, P0 ;  /* 0x000000ffff057224 */ /* 0x000fc400000e0e05 */
[----:B--2---:R-:W-:-:S04]  /*7b60*/  IMAD.WIDE.U32 R6, R11, R18, R2 ;  /* 0x000000120b067225 */ /* 0x004fc800078e0002 */
[----:B------:R-:W-:Y:S01]  /*7b70*/  IMAD R10, R5, R18, RZ ;  /* 0x00000012050a7224 */ /* 0x000fe200078e02ff */
[----:B------:R-:W1:Y:S03]  /*7b80*/  LDC R24, c[0x0][0x608] ;  /* 0x00018200ff187b82 */ /* 0x000e660000000800 */
[----:B------:R-:W-:Y:S02]  /*7b90*/  IMAD R5, R11, R19, R10 ;  /* 0x000000130b057224 */ /* 0x000fe400078e020a */
[----:B------:R-:W-:Y:S02]  /*7ba0*/  IMAD.MOV.U32 R11, RZ, RZ, 0x1 ;  /* 0x00000001ff0b7424 */ /* 0x000fe400078e00ff */
[----:B------:R-:W-:Y:S01]  /*7bb0*/  IMAD.IADD R5, R7, 0x1, R5 ;  /* 0x0000000107057824 */ /* 0x000fe200078e0205 */
[----:B------:R-:W2:Y:S01]  /*7bc0*/  LDC R26, c[0x0][0x658] ;  /* 0x00019600ff1a7b82 */ /* 0x000ea20000000800 */
[----:B------:R-:W-:-:S02]  /*7bd0*/  I2FP.F32.U32 R7, R22 ;  /* 0x0000001600077245 */ /* 0x000fc40000201000 */
[----:B---3--:R-:W-:-:S03]  /*7be0*/  ISETP.NE.U32.AND P0, PT, R28, RZ, PT ;  /* 0x000000ff1c00720c */ /* 0x008fc60003f05070 */
[----:B------:R-:W-:Y:S01]  /*7bf0*/  FMUL R10, R7, UR6 ;  /* 0x00000006070a7c20 */ /* 0x000fe20008400000 */
[----:B------:R-:W-:Y:S01]  /*7c00*/  ISETP.NE.AND.EX P0, PT, R29, RZ, PT, P0 ;  /* 0x000000ff1d00720c */ /* 0x000fe20003f05300 */
[----:B------:R-:W3:Y:S01]  /*7c10*/  LDC R21, c[0x0][0x148] ;  /* 0x00005200ff157b82 */ /* 0x000ee20000000800 */
[-CC-:B0-----:R-:W-:Y:S01]  /*7c20*/  SHF.R.U64 R16, R6, R12.reuse, R5.reuse ;  /* 0x0000000c06107219 */ /* 0x181fe20000001205 */
[----:B------:R0:W4:Y:S01]  /*7c30*/  F2I.U32.TRUNC.NTZ R18, R10 ;  /* 0x0000000a00127305 */ /* 0x000122000020f000 */
[----:B------:R-:W-:Y:S01]  /*7c40*/  SHF.R.U32.HI R5, RZ, R12, R5 ;  /* 0x0000000cff057219 */ /* 0x000fe20000011605 */
[----:B------:R-:W-:-:S04]  /*7c50*/  IMAD.MOV.U32 R7, RZ, RZ, -0x1 ;  /* 0xffffffffff077424 */ /* 0x000fc800078e00ff */
[----:B------:R-:W0:Y:S01]  /*7c60*/  LDC R20, c[0x0][0x600] ;  /* 0x00018000ff147b82 */ /* 0x000e220000000800 */
[-CC-:B-1----:R-:W-:Y:S02]  /*7c70*/  SHF.R.U64 R14, R16, R24.reuse, R5.reuse ;  /* 0x00000018100e7219 */ /* 0x182fe40000001205 */
[----:B------:R-:W-:-:S05]  /*7c80*/  SHF.R.U32.HI R5, RZ, R24, R5 ;  /* 0x00000018ff057219 */ /* 0x000fca0000011605 */
[----:B------:R-:W1:Y:S01]  /*7c90*/  LDC R27, c[0x0][0x648] ;  /* 0x00019200ff1b7b82 */ /* 0x000e620000000800 */
[-C--:B--2---:R-:W-:Y:S02]  /*7ca0*/  SHF.L.U32 R6, R7, R26.reuse, RZ ;  /* 0x0000001a07067219 */ /* 0x084fe400000006ff */
[-CC-:B------:R-:W-:Y:S02]  /*7cb0*/  SHF.R.U64 R19, R14, R26.reuse, R5.reuse ;  /* 0x0000001a0e137219 */ /* 0x180fe40000001205 */
[----:B------:R-:W-:Y:S02]  /*7cc0*/  SHF.R.U32.HI R7, RZ, R26, R5 ;  /* 0x0000001aff077219 */ /* 0x000fe40000011605 */
[----:B------:R-:W-:Y:S01]  /*7cd0*/  LOP3.LUT R25, RZ, R6, RZ, 0x33, !PT ;  /* 0x00000006ff197212 */ /* 0x000fe200078e33ff */
[----:B------:R-:W2:Y:S01]  /*7ce0*/  LDC R30, c[0x0][0x638] ;  /* 0x00018e00ff1e7b82 */ /* 0x000ea20000000800 */
[----:B------:R-:W-:Y:S01]  /*7cf0*/  SHF.L.U32 R26, R11, R26, RZ ;  /* 0x0000001a0b1a7219 */ /* 0x000fe200000006ff */
[----:B------:R-:W-:-:S06]  /*7d00*/  IMAD.MOV.U32 R6, RZ, RZ, R19 ;  /* 0x000000ffff067224 */ /* 0x000fcc00078e0013 */
[----:B------:R-:W0:Y:S01]  /*7d10*/  LDC R31, c[0x0][0x610] ;  /* 0x00018400ff1f7b82 */ /* 0x000e220000000800 */
[----:B----4-:R-:W-:Y:S05]  /*7d20*/  @!P0 BRA `(.L_x_165) ;  /* 0x0000000000288947 */ /* 0x010fea0003800000 */
[----:B------:R-:W4:Y:S02]  /*7d30*/  LDC R6, c[0x0][0x64c] ;  /* 0x00019300ff067b82 */ /* 0x000f240000000800 */
[----:B----4-:R-:W-:-:S05]  /*7d40*/  IADD3 R5, P0, R19, R6, RZ ;  /* 0x0000000613057210 */ /* 0x010fca0007f1e0ff */
[----:B------:R-:W-:-:S04]  /*7d50*/  IMAD.X R15, RZ, RZ, R7, P0 ;  /* 0x000000ffff0f7224 */ /* 0x000fc800000e0607 */
[----:B------:R-:W-:-:S04]  /*7d60*/  IMAD.WIDE.U32 R6, R15, R28, RZ ;  /* 0x0000001c0f067225 */ /* 0x000fc800078e00ff */
[----:B0-----:R-:W-:-:S04]  /*7d70*/  IMAD.WIDE.U32 R10, P0, R5, R29, R6 ;  /* 0x0000001d050a7225 */ /* 0x001fc80007800006 */
[----:B------:R-:W-:-:S04]  /*7d80*/  IMAD.WIDE.U32 R6, R5, R28, RZ ;  /* 0x0000001c05067225 */ /* 0x000fc800078e00ff */
[----:B------:R-:W-:Y:S01]  /*7d90*/  IMAD.X R13, RZ, RZ, RZ, P0 ;  /* 0x000000ffff0d7224 */ /* 0x000fe200000e06ff */
[----:B------:R-:W-:Y:S01]  /*7da0*/  IADD3 RZ, P0, R7, R10, RZ ;  /* 0x0000000a07ff7210 */ /* 0x000fe20007f1e0ff */
[----:B------:R-:W-:-:S04]  /*7db0*/  IMAD.MOV.U32 R12, RZ, RZ, R11 ;  /* 0x000000ffff0c7224 */ /* 0x000fc800078e000b */
[----:B------:R-:W-:-:S08]  /*7dc0*/  IMAD.WIDE.U32.X R6, R15, R29, R12, P0 ;  /* 0x0000001d0f067225 */ /* 0x000fd000000e040c */
.L_x_165:
[----:B-1----:R-:W-:Y:S01]  /*7dd0*/  SHF.R.U64 R5, R6, R27, R7 ;  /* 0x0000001b06057219 */ /* 0x002fe20000001207 */
[----:B0-----:R-:W-:Y:S01]  /*7de0*/  VIADD R7, R20, 0xffffffff ;  /* 0xffffffff14077836 */ /* 0x001fe20000000000 */
[----:B------:R-:W-:Y:S01]  /*7df0*/  LOP3.LUT R32, R14, R25, RZ, 0xc0, !PT ;  /* 0x000000190e207212 */ /* 0x000fe200078ec0ff */
[----:B------:R-:W-:Y:S02]  /*7e00*/  IMAD.MOV R18, RZ, RZ, -R18 ;  /* 0x000000ffff127224 */ /* 0x000fe400078e0a12 */
[----:B------:R-:W-:Y:S01]  /*7e10*/  IMAD.MOV R6, RZ, RZ, -R5 ;  /* 0x000000ffff067224 */ /* 0x000fe200078e0a05 */
[----:B------:R-:W-:Y:S01]  /*7e20*/  LOP3.LUT R16, R16, R7, RZ, 0xc0, !PT ;  /* 0x0000000710107212 */ /* 0x000fe200078ec0ff */
[----:B------:R-:W-:Y:S02]  /*7e30*/  IMAD R32, R26, R5, R32 ;  /* 0x000000051a207224 */ /* 0x000fe400078e0220 */
[----:B---3--:R-:W-:Y:S02]  /*7e40*/  @P3 IMAD R23, R21, R18, R22 ;  /* 0x0000001215173224 */ /* 0x008fe400078e0216 */
[----:B--2---:R-:W-:-:S02]  /*7e50*/  IMAD R5, R6, R30, R19 ;  /* 0x0000001e06057224 */ /* 0x004fc400078e0213 */
[----:B------:R-:W-:Y:S02]  /*7e60*/  IMAD R32, R32, R31, R23 ;  /* 0x0000001f20207224 */ /* 0x000fe400078e0217 */
[----:B------:R-:W-:Y:S02]  /*7e70*/  IMAD R5, R5, R20, R16 ;  /* 0x0000001405057224 */ /* 0x000fe400078e0210 */
[----:B------:R-:W-:-:S03]  /*7e80*/  IMAD.MOV.U32 R6, RZ, RZ, 0x1 ;  /* 0x00000001ff067424 */ /* 0x000fc600078e00ff */
[----:B------:R-:W-:Y:S02]  /*7e90*/  SEL R7, R5, R32, !P3 ;  /* 0x0000002005077207 */ /* 0x000fe40005800000 */
[----:B------:R-:W-:Y:S01]  /*7ea0*/  SEL R32, R32, R5, !P3 ;  /* 0x0000000520207207 */ /* 0x000fe20005800000 */
[----:B------:R-:W-:-:S07]  /*7eb0*/  IMAD.MOV.U32 R5, RZ, RZ, R17 ;  /* 0x000000ffff057224 */ /* 0x000fce00078e0011 */
.L_x_163:
[----:B------:R-:W-:Y:S01]  /*7ec0*/  LOP3.LUT P0, RZ, R6, 0xff, RZ, 0xc0, !PT ;  /* 0x000000ff06ff7812 */ /* 0x000fe2000780c0ff */
[----:B------:R-:W-:-:S12]  /*7ed0*/  IMAD.MOV.U32 R6, RZ, RZ, R32 ;  /* 0x000000ffff067224 */ /* 0x000fd800078e0020 */
[----:B------:R-:W-:Y:S05]  /*7ee0*/  @P0 BRA `(.L_x_166) ;  /* 0xffffff9000500947 */ /* 0x000fea000383ffff */
[----:B------:R-:W-:Y:S05]  /*7ef0*/  EXIT ;  /* 0x000000000000794d */ /* 0x000fea0003800000 */
.L_x_4:
[----:B0-----:R-:W-:Y:S01]  /*7f00*/  ULDC.64 UR4, c[0x0][0x650] ;  /* 0x0001940000047ab9 */ /* 0x001fe20000000a00 */
        /* <DEDUP_REMOVED lines=25> */
.L_x_168:
[--C-:B------:R-:W-:Y:S01]  /*80a0*/  SHF.R.U64 R16, R14, R18, R15.reuse ;  /* 0x000000120e107219 */ /* 0x100fe2000000120f */
[----:B------:R-:W0:Y:S01]  /*80b0*/  LDC R22, c[0x0][0x618] ;  /* 0x00018600ff167b82 */ /* 0x000e220000000800 */
[----:B------:R-:W-:Y:S01]  /*80c0*/  I2FP.F32.U32 R7, R8 ;  /* 0x0000000800077245 */ /* 0x000fe20000201000 */
[----:B------:R-:W-:Y:S01]  /*80d0*/  ULDC UR4, c[0x0][0x150] ;  /* 0x0000540000047ab9 */ /* 0x000fe20000000800 */
[----:B------:R-:W-:Y:S02]  /*80e0*/  SHF.R.U32.HI R6, RZ, R18, R15 ;  /* 0x00000012ff067219 */ /* 0x000fe4000001160f */
[----:B------:R-:W-:Y:S01]  /*80f0*/  IADD3 R9, P0, RZ, -R16, RZ ;  /* 0x80000010ff097210 */ /* 0x000fe20007f1e0ff */
[----:B------:R-:W-:Y:S01]  /*8100*/  FMUL R13, R7, UR4 ;  /* 0x00000004070d7c20 */ /* 0x000fe20008400000 */
[----:B------:R-:W-:Y:S01]  /*8110*/  ULDC UR4, c[0x0][0x154] ;  /* 0x0000550000047ab9 */ /* 0x000fe20000000800 */
[----:B------:R-:W1:Y:S02]  /*8120*/  LDC.64 R24, c[0x0][0x640] ;  /* 0x00019000ff187b82 */ /* 0x000e640000000a00 */
[----:B------:R-:W-:-:S02]  /*8130*/  IMAD.X R11, RZ, RZ, ~R6, P0 ;  /* 0x000000ffff0b7224 */ /* 0x000fc400000e0e06 */
[----:B------:R-:W2:Y:S01]  /*8140*/  F2I.U32.TRUNC.NTZ R13, R13 ;  /* 0x0000000d000d7305 */ /* 0x000ea2000020f000 */
[----:B------:R-:W-:-:S03]  /*8150*/  IMAD.WIDE.U32 R6, R9, R20, R2 ;  /* 0x0000001409067225 */ /* 0x000fc600078e0002 */
[----:B------:R-:W3:Y:S01]  /*8160*/  LDC R15, c[0x0][0x144] ;  /* 0x00005100ff0f7b82 */ /* 0x000ee20000000800 */
[----:B------:R-:W-:-:S04]  /*8170*/  IMAD R12, R11, R20, RZ ;  /* 0x000000140b0c7224 */ /* 0x000fc800078e02ff */
[----:B------:R-:W-:Y:S02]  /*8180*/  IMAD R9, R9, R21, R12 ;  /* 0x0000001509097224 */ /* 0x000fe400078e020c */
[----:B------:R-:W-:Y:S01]  /*8190*/  IMAD.MOV.U32 R12, RZ, RZ, -0x1 ;  /* 0xffffffffff0c7424 */ /* 0x000fe200078e00ff */
[----:B------:R-:W4:Y:S01]  /*81a0*/  LDC R18, c[0x0][0x608] ;  /* 0x00018200ff127b82 */ /* 0x000f220000000800 */
[----:B------:R-:W-:Y:S01]  /*81b0*/  IMAD.IADD R7, R7, 0x1, R9 ;  /* 0x0000000107077824 */ /* 0x000fe200078e0209 */
[----:B------:R-:W-:-:S04]  /*81c0*/  I2FP.F32.U32 R9, R10 ;  /* 0x0000000a00097245 */ /* 0x000fc80000201000 */
[-C--:B0-----:R-:W-:Y:S01]  /*81d0*/  SHF.R.U64 R14, R6, R22.reuse, R7 ;  /* 0x00000016060e7219 */ /* 0x081fe20000001207 */
[----:B--2---:R-:W-:Y:S01]  /*81e0*/  IMAD.MOV R6, RZ, RZ, -R13 ;  /* 0x000000ffff067224 */ /* 0x004fe200078e0a0d */
[----:B------:R-:W0:Y:S01]  /*81f0*/  LDC R11, c[0x0][0x658] ;  /* 0x00019600ff0b7b82 */ /* 0x000e220000000800 */
[----:B-1----:R-:W-:Y:S01]  /*8200*/  ISETP.NE.U32.AND P0, PT, R24, RZ, PT ;  /* 0x000000ff1800720c */ /* 0x002fe20003f05070 */
[----:B------:R-:W-:Y:S01]  /*8210*/  FMUL R9, R9, UR4 ;  /* 0x0000000409097c20 */ /* 0x000fe20008400000 */
[----:B------:R-:W-:Y:S02]  /*8220*/  SHF.R.U32.HI R7, RZ, R22, R7 ;  /* 0x00000016ff077219 */ /* 0x000fe40000011607 */
[----:B------:R-:W-:-:S03]  /*8230*/  ISETP.NE.AND.EX P0, PT, R25, RZ, PT, P0 ;  /* 0x000000ff1900720c */ /* 0x000fc60003f05300 */
[----:B------:R-:W1:Y:S01]  /*8240*/  LDC R21, c[0x0][0x148] ;  /* 0x00005200ff157b82 */ /* 0x000e620000000800 */
[----:B---3--:R-:W-:Y:S02]  /*8250*/  IMAD R22, R15, R6, R8 ;  /* 0x000000060f167224 */ /* 0x008fe400078e0208 */
[----:B------:R-:W-:-:S05]  /*8260*/  IMAD.MOV.U32 R8, RZ, RZ, 0x1 ;  /* 0x00000001ff087424 */ /* 0x000fca00078e00ff */
[----:B------:R-:W2:Y:S01]  /*8270*/  LDC R20, c[0x0][0x600] ;  /* 0x00018000ff147b82 */ /* 0x000ea20000000800 */
[-CC-:B----4-:R-:W-:Y:S02]  /*8280*/  SHF.R.U64 R17, R14, R18.reuse, R7.reuse ;  /* 0x000000120e117219 */ /* 0x190fe40000001207 */
[----:B------:R-:W-:Y:S02]  /*8290*/  SHF.R.U32.HI R6, RZ, R18, R7 ;  /* 0x00000012ff067219 */ /* 0x000fe40000011607 */
[----:B------:R3:W4:Y:S03]  /*82a0*/  F2I.U32.TRUNC.NTZ R18, R9 ;  /* 0x0000000900127305 */ /* 0x000726000020f000 */
[----:B------:R-:W1:Y:S01]  /*82b0*/  LDC R23, c[0x0][0x648] ;  /* 0x00019200ff177b82 */ /* 0x000e620000000800 */
[-C--:B0-----:R-:W-:Y:S02]  /*82c0*/  SHF.R.U64 R19, R17, R11.reuse, R6 ;  /* 0x0000000b11137219 */ /* 0x081fe40000001206 */
[----:B------:R-:W-:-:S02]  /*82d0*/  SHF.L.U32 R12, R12, R11, RZ ;  /* 0x0000000b0c0c7219 */ /* 0x000fc400000006ff */
[-C--:B------:R-:W-:Y:S01]  /*82e0*/  SHF.R.U32.HI R7, RZ, R11.reuse, R6 ;  /* 0x0000000bff077219 */ /* 0x080fe20000011606 */
[----:B------:R-:W-:Y:S01]  /*82f0*/  IMAD.MOV.U32 R6, RZ, RZ, R19 ;  /* 0x000000ffff067224 */ /* 0x000fe200078e0013 */
[----:B------:R-:W-:Y:S01]  /*8300*/  SHF.L.U32 R27, R8, R11, RZ ;  /* 0x0000000b081b7219 */ /* 0x000fe200000006ff */
[----:B------:R-:W0:Y:S01]  /*8310*/  LDC R26, c[0x0][0x638] ;  /* 0x00018e00ff1a7b82 */ /* 0x000e220000000800 */
[----:B------:R-:W-:-:S07]  /*8320*/  LOP3.LUT R28, RZ, R12, RZ, 0x33, !PT ;  /* 0x0000000cff1c7212 */ /* 0x000fce00078e33ff */
[----:B------:R-:W0:Y:S01]  /*8330*/  LDC R29, c[0x0][0x610] ;  /* 0x00018400ff1d7b82 */ /* 0x000e220000000800 */
[----:B---34-:R-:W-:Y:S05]  /*8340*/  @!P0 BRA `(.L_x_169) ;  /* 0x0000000000288947 */ /* 0x018fea0003800000 */
        /* <DEDUP_REMOVED lines=10> */
.L_x_169:
[----:B-1----:R-:W-:Y:S01]  /*83f0*/  SHF.R.U64 R7, R6, R23, R7 ;  /* 0x0000001706077219 */ /* 0x002fe20000001207 */
[----:B--2---:R-:W-:Y:S01]  /*8400*/  VIADD R9, R20, 0xffffffff ;  /* 0xffffffff14097836 */ /* 0x004fe20000000000 */
[----:B------:R-:W-:Y:S01]  /*8410*/  LOP3.LUT R6, R17, R28, RZ, 0xc0, !PT ;  /* 0x0000001c11067212 */ /* 0x000fe200078ec0ff */
[----:B------:R-:W-:Y:S02]  /*8420*/  IMAD.MOV R18, RZ, RZ, -R18 ;  /* 0x000000ffff127224 */ /* 0x000fe400078e0a12 */
[----:B------:R-:W-:Y:S02]  /*8430*/  IMAD.MOV R8, RZ, RZ, -R7 ;  /* 0x000000ffff087224 */ /* 0x000fe400078e0a07 */
[----:B------:R-:W-:Y:S01]  /*8440*/  IMAD R11, R27, R7, R6 ;  /* 0x000000071b0b7224 */ /* 0x000fe200078e0206 */
[----:B------:R-:W-:Y:S01]  /*8450*/  LOP3.LUT R7, R14, R9, RZ, 0xc0, !PT ;  /* 0x000000090e077212 */ /* 0x000fe200078ec0ff */
[----:B------:R-:W-:Y:S02]  /*8460*/  @P3 IMAD R22, R21, R18, R10 ;  /* 0x0000001215163224 */ /* 0x000fe400078e020a */
[----:B0-----:R-:W-:-:S02]  /*8470*/  IMAD R6, R8, R26, R19 ;  /* 0x0000001a08067224 */ /* 0x001fc400078e0213 */
[----:B------:R-:W-:Y:S02]  /*8480*/  IMAD R11, R11, R29, R22 ;  /* 0x0000001d0b0b7224 */ /* 0x000fe400078e0216 */
[----:B------:R-:W-:Y:S02]  /*8490*/  IMAD R6, R6, R20, R7 ;  /* 0x0000001406067224 */ /* 0x000fe400078e0207 */
[----:B------:R-:W-:-:S03]  /*84a0*/  IMAD.MOV.U32 R8, RZ, RZ, 0x1 ;  /* 0x00000001ff087424 */ /* 0x000fc600078e00ff */
[----:B------:R-:W-:Y:S02]  /*84b0*/  SEL R14, R6, R11, !P3 ;  /* 0x0000000b060e7207 */ /* 0x000fe40005800000 */
[----:B------:R-:W-:Y:S01]  /*84c0*/  SEL R11, R11, R6, !P3 ;  /* 0x000000060b0b7207 */ /* 0x000fe20005800000 */
[----:B------:R-:W-:Y:S01]  /*84d0*/  IMAD.MOV.U32 R6, RZ, RZ, R16 ;  /* 0x000000ffff067224 */ /* 0x000fe200078e0010 */
[----:B------:R-:W-:-:S07]  /*84e0*/  PRMT R7, R8, 0x7610, R7 ;  /* 0x0000761008077816 */ /* 0x000fce0000000007 */
.L_x_167:
[----:B------:R-:W-:-:S08]  /*84f0*/  NOP ;  /* 0x0000000000007918 */ /* 0x000fd00000000000 */
[----:B------:R-:W0:-:S00]  /*8500*/  USETMAXREG.DEALLOC.CTAPOOL 0x28 ;  /* 0x00000028000079c8 */ /* 0x000e0000080e0500 */
[----:B0-----:R-:W-:-:S13]  /*8510*/  ISETP.NE.AND P0, PT, R5, RZ, PT ;  /* 0x000000ff0500720c */ /* 0x001fda0003f05270 */
[----:B------:R-:W-:Y:S05]  /*8520*/  @P0 EXIT ;  /* 0x000000000000094d */ /* 0x000fea0003800000 */
[----:B------:R-:W-:Y:S01]  /*8530*/  LOP3.LUT P0, RZ, R7, 0xff, RZ, 0xc0, !PT ;  /* 0x000000ff07ff7812 */ /* 0x000fe2000780c0ff */
[----:B------:R-:W-:Y:S02]  /*8540*/  IMAD.MOV.U32 R5, RZ, RZ, 0x1 ;  /* 0x00000001ff057424 */ /* 0x000fe400078e00ff */
[----:B------:R-:W-:-:S10]  /*8550*/  IMAD.MOV.U32 R13, RZ, RZ, RZ ;  /* 0x000000ffff0d7224 */ /* 0x000fd400078e00ff */
[----:B------:R-:W-:Y:S05]  /*8560*/  @!P0 BRA `(.L_x_170) ;  /* 0x0000000c00308947 */ /* 0x000fea0003800000 */
[----:B------:R-:W0:Y:S01]  /*8570*/  LDC R5, c[0x0][0x28c] ;  /* 0x0000a300ff057b82 */ /* 0x000e220000000800 */
[----:B------:R-:W-:Y:S01]  /*8580*/  ULDC UR5, c[0x0][0x600] ;  /* 0x0001800000057ab9 */ /* 0x000fe20000000800 */
[----:B------:R-:W-:Y:S01]  /*8590*/  ULDC UR4, c[0x0][0xc] ;  /* 0x0000030000047ab9 */ /* 0x000fe20000000800 */
[----:B------:R-:W-:Y:S01]  /*85a0*/  UIADD3 UR16, UR5, -0x1, URZ ;  /* 0xffffffff05107890 */ /* 0x000fe2000fffe03f */
[C---:B------:R-:W-:Y:S01]  /*85b0*/  LOP3.LUT P2, RZ, R0.reuse, 0x7f, RZ, 0xc0, !PT ;  /* 0x0000007f00ff7812 */ /* 0x040fe2000784c0ff */
[----:B------:R-:W-:Y:S01]  /*85c0*/  ULDC UR6, c[0x0][0x658] ;  /* 0x0001960000067ab9 */ /* 0x000fe20000000800 */
[----:B------:R-:W-:Y:S01]  /*85d0*/  ULDC UR5, c[0x0][0x10] ;  /* 0x0000040000057ab9 */ /* 0x000fe20000000800 */
[----:B------:R-:W-:Y:S01]  /*85e0*/  UMOV UR7, 0xffffffff ;  /* 0xffffffff00077882 */ /* 0x000fe20000000000 */
[----:B------:R-:W-:Y:S01]  /*85f0*/  UMOV UR8, 0x1 ;  /* 0x0000000100087882 */ /* 0x000fe20000000000 */
[----:B------:R-:W-:Y:S01]  /*8600*/  UIMAD.WIDE.U32 UR4, UR4, UR5, URZ ;  /* 0x00000005040472a5 */ /* 0x000fe2000f8e003f */
[----:B------:R-:W-:Y:S01]  /*8610*/  LOP3.LUT P0, RZ, R0, 0x1f, RZ, 0xc0, !PT ;  /* 0x0000001f00ff7812 */ /* 0x000fe2000780c0ff */
[----:B------:R-:W-:Y:S01]  /*8620*/  USHF.L.U32 UR7, UR7, UR6, URZ ;  /* 0x0000000607077299 */ /* 0x000fe2000800063f */
[----:B------:R-:W-:Y:S01]  /*8630*/  BSSY B0, `(.L_x_170) ;  /* 0x00000bf000007945 */ /* 0x000fe20003800000 */
[----:B------:R-:W-:Y:S01]  /*8640*/  USHF.L.U32 UR18, UR8, UR6, URZ ;  /* 0x0000000608127299 */ /* 0x000fe2000800063f */
[----:B------:R-:W-:Y:S01]  /*8650*/  IMAD.MOV.U32 R15, RZ, RZ, 0x1 ;  /* 0x00000001ff0f7424 */ /* 0x000fe200078e00ff */
[----:B------:R-:W-:Y:S01]  /*8660*/  LOP3.LUT R16, R4, 0x2, RZ, 0xfc, !PT ;  /* 0x0000000204107812 */ /* 0x000fe200078efcff */
[----:B------:R-:W-:Y:S01]  /*8670*/  ULDC UR6, c[0x0][0x14] ;  /* 0x0000050000067ab9 */ /* 0x000fe20000000800 */
[----:B------:R-:W-:Y:S01]  /*8680*/  PLOP3.LUT P0, PT, P0, P2, PT, 0x8a, 0x0 ;  /* 0x000000000000781c */ /* 0x000fe20000705172 */
[----:B------:R-:W-:Y:S01]  /*8690*/  UIMAD.WIDE.U32 UR20, UR4, UR6, URZ ;  /* 0x00000006041472a5 */ /* 0x000fe2000f8e003f */
[----:B------:R-:W-:Y:S01]  /*86a0*/  IMAD.MOV.U32 R13, RZ, RZ, RZ ;  /* 0x000000ffff0d7224 */ /* 0x000fe200078e00ff */
[----:B------:R-:W-:-:S02]  /*86b0*/  UIMAD UR13, UR5, UR6, URZ ;  /* 0x00000006050d72a4 */ /* 0x000fc4000f8e023f */
[----:B------:R-:W-:Y:S01]  /*86c0*/  ULOP3.LUT UR17, URZ, UR7, URZ, 0x33, !UPT ;  /* 0x000000073f117292 */ /* 0x000fe2000f8e333f */
[----:B0-----:R-:W-:Y:S01]  /*86d0*/  VIADD R5, R5, 0x3f ;  /* 0x0000003f05057836 */ /* 0x001fe20000000000 */
[----:B------:R-:W-:Y:S01]  /*86e0*/  UIADD3 UR13, UR21, UR13, URZ ;  /* 0x0000000d150d7290 */ /* 0x000fe2000fffe03f */
[----:B------:R-:W-:-:S03]  /*86f0*/  ULDC.64 UR22, c[0x0][0x198] ;  /* 0x0000660000167ab9 */ /* 0x000fc60000000a00 */
[----:B------:R-:W-:-:S04]  /*8700*/  SHF.R.S32.HI R8, RZ, 0x1f, R5 ;  /* 0x0000001fff087819 */ /* 0x000fc80000011405 */
[----:B------:R-:W-:Y:S01]  /*8710*/  LEA.HI R8, R8, R5, RZ, 0x6 ;  /* 0x0000000508087211 */ /* 0x000fe200078f30ff */
[----:B------:R-:W-:-:S03]  /*8720*/  IMAD.MOV.U32 R5, RZ, RZ, 0x1 ;  /* 0x00000001ff057424 */ /* 0x000fc600078e00ff */
[----:B------:R-:W-:-:S05]  /*8730*/  SHF.R.S32.HI R12, RZ, 0x6, R8 ;  /* 0x00000006ff0c7819 */ /* 0x000fca0000011408 */
[----:B------:R-:W-:-:S07]  /*8740*/  VIADD R0, R12, 0x1 ;  /* 0x000000010c007836 */ /* 0x000fce0000000000 */
.L_x_182:
[----:B------:R-:W-:-:S03]  /*8750*/  UMOV UR4, 0xffffffff ;  /* 0xffffffff00047882 */ /* 0x000fc60000000000 */
[----:B------:R-:W-:Y:S05]  /*8760*/  BRA.DIV UR4, `(.L_x_171) ;  /* 0x00000012049c7947 */ /* 0x000fea000b800000 */
[----:B------:R-:W-:-:S13]  /*8770*/  ELECT P1, URZ, PT ;  /* 0x00000000003f782f */ /* 0x000fda0003820000 */
.L_x_200:
[----:B------:R-:W0:Y:S01]  /*8780*/  LDC R7, c[0x0][0x28c] ;  /* 0x0000a300ff077b82 */ /* 0x000e220000000800 */
[----:B------:R-:W-:Y:S01]  /*8790*/  BSSY B1, `(.L_x_172) ;  /* 0x0000037000017945 */ /* 0x000fe20003800000 */
[----:B0-----:R-:W-:-:S13]  /*87a0*/  ISETP.LT.OR P1, PT, R7, 0x1, !P1 ;  /* 0x000000010700780c */ /* 0x001fda0004f21670 */
[----:B------:R-:W-:Y:S05]  /*87b0*/  @P1 BRA `(.L_x_173) ;  /* 0x0000000000d01947 */ /* 0x000fea0003800000 */
[----:B------:R-:W-:Y:S02]  /*87c0*/  IMAD.SHL.U32 R14, R14, 0x40, RZ ;  /* 0x000000400e0e7824 */ /* 0x000fe400078e00ff */
[----:B------:R-:W-:Y:S02]  /*87d0*/  IMAD.SHL.U32 R17, R11, 0x100, RZ ;  /* 0x000001000b117824 */ /* 0x000fe400078e00ff */
[----:B------:R-:W-:Y:S02]  /*87e0*/  IMAD.MOV.U32 R20, RZ, RZ, RZ ;  /* 0x000000ffff147224 */ /* 0x000fe400078e00ff */
[----:B------:R-:W-:Y:S02]  /*87f0*/  IMAD.MOV.U32 R7, RZ, RZ, R0 ;  /* 0x000000ffff077224 */ /* 0x000fe400078e0000 */
[----:B------:R-:W-:Y:S02]  /*8800*/  IMAD.MOV.U32 R8, RZ, RZ, R5 ;  /* 0x000000ffff087224 */ /* 0x000fe400078e0005 */
[----:B------:R-:W-:-:S07]  /*8810*/  IMAD.MOV.U32 R9, RZ, RZ, R13 ;  /* 0x000000ffff097224 */ /* 0x000fce00078e000d */
.L_x_177:
[----:B------:R-:W0:Y:S01]  /*8820*/  S2R R11, SR_CgaCtaId ;  /* 0x00000000000b7919 */ /* 0x000e220000008800 */
[----:B------:R-:W-:-:S04]  /*8830*/  MOV R10, 0x400 ;  /* 0x00000400000a7802 */ /* 0x000fc80000000f00 */
[----:B0-----:R-:W-:Y:S02]  /*8840*/  LEA R18, R11, R10, 0x18 ;  /* 0x0000000a0b127211 */ /* 0x001fe400078ec0ff */
[----:B------:R-:W-:Y:S01]  /*8850*/  SHF.L.U32 R10, R8, 0x1f, RZ ;  /* 0x0000001f080a7819 */ /* 0x000fe200000006ff */
[----:B------:R-:W0:Y:S02]  /*8860*/  @!P2 LDC R11, c[0x0][0x500] ;  /* 0x00014000ff0bab82 */ /* 0x000e240000000800 */
[----:B------:R-:W-:-:S04]  /*8870*/  IMAD R19, R9, 0x8, R18 ;  /* 0x0000000809137824 */ /* 0x000fc800078e0212 */
[----:B------:R-:W1:Y:S02]  /*8880*/  SYNCS.PHASECHK.TRANS64.TRYWAIT P1, [R19+URZ+0x58], R10 ;  /* 0x0000580a130075a7 */ /* 0x000e64000802017f */
[----:B-1----:R-:W-:Y:S05]  /*8890*/  @!P1 BRA `(.L_x_174) ;  /* 0x0000001000709947 */ /* 0x002fea0003800000 */
.L_x_201:
[----:B-1----:R-:W-:Y:S01]  /*88a0*/  PRMT R10, R16, 0x9910, RZ ;  /* 0x00009910100a7816 */ /* 0x002fe200000000ff */
[----:B0-----:R0:W-:Y:S03]  /*88b0*/  @!P2 SYNCS.ARRIVE.TRANS64 RZ, [R19+URZ], R11 ;  /* 0x0000000b13ffa9a7 */ /* 0x0011e6000800003f */
[----:B------:R-:W-:-:S13]  /*88c0*/  ISETP.NE.AND P1, PT, R10, 0x2, PT ;  /* 0x000000020a00780c */ /* 0x000fda0003f25270 */
[----:B0-----:R-:W-:Y:S05]  /*88d0*/  @P1 BRA `(.L_x_175) ;  /* 0x0000000000041947 */ /* 0x001fea0003800000 */
[----:B------:R-:W-:Y:S01]  /*88e0*/  BPT.TRAP 0x1 ;  /* 0x000000040000795c */ /* 0x000fe20000300000 */
.L_x_175:
[----:B------:R-:W-:Y:S05]  /*88f0*/  @P0 BRA `(.L_x_176) ;  /* 0x0000000000040947 */ /* 0x000fea0003800000 */
[----:B------:R-:W-:Y:S01]  /*8900*/  BPT.TRAP 0x1 ;  /* 0x000000040000795c */ /* 0x000fe20000300000 */
.L_x_176:
[--C-:B------:R-:W-:Y:S01]  /*8910*/  IMAD R10, R9, 0x4000, R18.reuse ;  /* 0x00004000090a7824 */ /* 0x100fe200078e0212 */
[----:B------:R-:W-:Y:S01]  /*8920*/  R2UR UR9, R19 ;  /* 0x00000000130972ca */ /* 0x000fe200000e0000 */
[----:B------:R-:W-:Y:S01]  /*8930*/  IMAD R18, R9, 0x1000, R18 ;  /* 0x0000100009127824 */ /* 0x000fe200078e0212 */
[----:B------:R-:W-:Y:S01]  /*8940*/  UIADD3 UR4, UP0, UR22, 0xf0, URZ ;  /* 0x000000f016047890 */ /* 0x000fe2000ff1e03f */
[----:B------:R-:W-:Y:S01]  /*8950*/  VIADD R7, R7, 0xffffffff ;  /* 0xffffffff07077836 */ /* 0x000fe20000000000 */
[----:B------:R-:W-:Y:S01]  /*8960*/  R2UR UR5, R10 ;  /* 0x000000000a0572ca */ /* 0x000fe200000e0000 */
[----:B------:R-:W-:Y:S01]  /*8970*/  UIADD3 UR24, UP1, UR22, 0x1f0, URZ ;  /* 0x000001f016187890 */ /* 0x000fe2000ff3e03f */
[----:B------:R-:W-:Y:S01]  /*8980*/  R2UR UR8, R18 ;  /* 0x00000000120872ca */ /* 0x000fe200000e0000 */
[----:B------:R-:W-:Y:S01]  /*8990*/  VIADD R9, R9, 0x1 ;  /* 0x0000000109097836 */ /* 0x000fe20000000000 */
[----:B------:R-:W-:Y:S01]  /*89a0*/  R2UR UR11, R17 ;  /* 0x00000000110b72ca */ /* 0x000fe200000e0000 */
[----:B------:R-:W-:Y:S01]  /*89b0*/  UIADD3.X UR25, URZ, UR23, URZ, UP1, !UPT ;  /* 0x000000173f197290 */ /* 0x000fe20008ffe43f */
[----:B------:R-:W-:Y:S01]  /*89c0*/  R2UR UR10, R20 ;  /* 0x00000000140a72ca */ /* 0x000fe200000e0000 */
[----:B------:R-:W-:Y:S01]  /*89d0*/  UMOV UR6, 0x0 ;  /* 0x0000000000067882 */ /* 0x000fe20000000000 */
[----:B------:R-:W-:Y:S01]  /*89e0*/  R2UR UR12, R6 ;  /* 0x00000000060c72ca */ /* 0x000fe200000e0000 */
[----:B------:R-:W-:Y:S01]  /*89f0*/  UMOV UR7, 0x10000000 ;  /* 0x1000000000077882 */ /* 0x000fe20000000000 */
[----:B------:R-:W-:Y:S01]  /*8a00*/  R2UR UR19, R14 ;  /* 0x000000000e1372ca */ /* 0x000fe200000e0000 */
[----:B------:R-:W-:Y:S01]  /*8a10*/  VIADD R20, R20, 0x40 ;  /* 0x0000004014147836 */ /* 0x000fe20000000000 */
[----:B------:R-:W-:Y:S01]  /*8a20*/  ISETP.GT.AND P4, PT, R7, 0x1, PT ;  /* 0x000000010700780c */ /* 0x000fe20003f84270 */
[----:B------:R-:W-:Y:S01]  /*8a30*/  UIADD3 UR14, UR5, 0x180, URZ ;  /* 0x00000180050e7890 */ /* 0x000fe2000fffe03f */
[----:B------:R-:W-:Y:S01]  /*8a40*/  ISETP.NE.AND P1, PT, R9, 0xb, PT ;  /* 0x0000000b0900780c */ /* 0x000fe20003f25270 */
[----:B------:R-:W-:-:S02]  /*8a50*/  UIADD3.X UR5, URZ, UR23, URZ, UP0, !UPT ;  /* 0x000000173f057290 */ /* 0x000fc400087fe43f */
[----:B------:R-:W-:Y:S01]  /*8a60*/  UIADD3 UR15, UR8, 0x2c180, URZ ;  /* 0x0002c180080f7890 */ /* 0x000fe2000fffe03f */
[----:B------:R-:W-:Y:S02]  /*8a70*/  SEL R11, RZ, 0x1, P1 ;  /* 0x00000001ff0b7807 */ /* 0x000fe40000800000 */
[----:B------:R-:W-:Y:S01]  /*8a80*/  UMOV UR8, UR14 ;  /* 0x0000000e00087c82 */ /* 0x000fe20008000000 */
[----:B------:R-:W-:Y:S02]  /*8a90*/  SEL R9, R9, RZ, P1 ;  /* 0x000000ff09097207 */ /* 0x000fe40000800000 */
[----:B------:R-:W-:Y:S01]  /*8aa0*/  LOP3.LUT R8, R8, R11, RZ, 0x3c, !PT ;  /* 0x0000000b08087212 */ /* 0x000fe200078e3cff */
[----:B------:R0:W-:Y:S02]  /*8ab0*/  UTMALDG.3D [UR8], [UR4], desc[UR6] ;  /* 0x00000608040075b4 */ /* 0x0001e40008011000 */
[----:B0-----:R-:W-:Y:S01]  /*8ac0*/  UMOV UR8, UR15 ;  /* 0x0000000f00087c82 */ /* 0x001fe20008000000 */
[----:B------:R-:W-:-:S02]  /*8ad0*/  UMOV UR11, UR19 ;  /* 0x00000013000b7c82 */ /* 0x000fc40008000000 */
[----:B------:R0:W-:Y:S02]  /*8ae0*/  UTMALDG.3D [UR8], [UR24], desc[UR6] ;  /* 0x00000608180075b4 */ /* 0x0001e40008011000 */
[----:B0-----:R-:W-:Y:S05]  /*8af0*/  @P4 BRA `(.L_x_177) ;  /* 0xfffffffc00484947 */ /* 0x001fea000383ffff */
.L_x_173:
[----:B------:R-:W-:Y:S05]  /*8b00*/  BSYNC B1 ;  /* 0x0000000000017941 */ /* 0x000fea0003800000 */
.L_x_172:
[----:B------:R-:W-:Y:S01]  /*8b10*/  LOP3.LUT P4, RZ, R15, 0xff, RZ, 0xc0, !PT ;  /* 0x000000ff0fff7812 */ /* 0x000fe2000788c0ff */
[----:B------:R-:W-:Y:S01]  /*8b20*/  IMAD.IADD R13, R12, 0x1, R13 ;  /* 0x000000010c0d7824 */ /* 0x000fe200078e020d */
[----:B------:R-:W-:Y:S01]  /*8b30*/  IADD3 R2, P5, R2, UR20, RZ ;  /* 0x0000001402027c10 */ /* 0x000fe2000ffbe0ff */
[----:B------:R-:W-:Y:S01]  /*8b40*/  ULDC.64 UR4, c[0x0][0x650] ;  /* 0x0001940000047ab9 */ /* 0x000fe20000000a00 */
[----:B------:R-:W-:Y:S01]  /*8b50*/  BSSY B1, `(.L_x_178) ;  /* 0x000006a000017945 */ /* 0x000fe20003800000 */
[----:B------:R-:W-:Y:S01]  /*8b60*/  IMAD.MOV.U32 R11, RZ, RZ, -0x1 ;  /* 0xffffffffff0b7424 */ /* 0x000fe200078e00ff */
[----:B------:R-:W-:Y:S01]  /*8b70*/  ISETP.GT.U32.AND P1, PT, R13, 0xa, PT ;  /* 0x0000000a0d00780c */ /* 0x000fe20003f24070 */
[----:B------:R-:W-:Y:S01]  /*8b80*/  IMAD.MOV.U32 R14, RZ, RZ, -0x1 ;  /* 0xffffffffff0e7424 */ /* 0x000fe200078e00ff */
[----:B------:R-:W-:Y:S02]  /*8b90*/  IADD3.X R3, R3, UR13, RZ, P5, !PT ;  /* 0x0000000d03037c10 */ /* 0x000fe4000affe4ff */
[----:B------:R-:W-:-:S02]  /*8ba0*/  ISETP.LT.U32.AND P1, PT, R12, 0xb, P1 ;  /* 0x0000000b0c00780c */ /* 0x000fc40000f21070 */
[----:B------:R-:W-:Y:S01]  /*8bb0*/  PRMT R15, RZ, 0x7610, R15 ;  /* 0x00007610ff0f7816 */ /* 0x000fe2000000000f */
[----:B------:R-:W0:Y:S01]  /*8bc0*/  @P4 S2R R7, SR_CgaCtaId ;  /* 0x0000000000074919 */ /* 0x000e220000008800 */
[----:B------:R-:W-:-:S04]  /*8bd0*/  @P4 MOV R6, 0x400 ;  /* 0x0000040000064802 */ /* 0x000fc80000000f00 */
[----:B0-----:R-:W-:Y:S01]  /*8be0*/  @P4 LEA R8, R7, R6, 0x18 ;  /* 0x0000000607084211 */ /* 0x001fe200078ec0ff */
[----:B------:R-:W-:Y:S01]  /*8bf0*/  IMAD.WIDE.U32 R6, R13, -0x45d1745d, RZ ;  /* 0xba2e8ba30d067825 */ /* 0x000fe200078e00ff */
[----:B------:R-:W-:Y:S02]  /*8c00*/  SEL R6, RZ, 0x1, !P1 ;  /* 0x00000001ff067807 */ /* 0x000fe40004800000 */
[----:B------:R-:W-:Y:S01]  /*8c10*/  ISETP.GE.U32.AND P1, PT, R2, UR4, PT ;  /* 0x0000000402007c0c */ /* 0x000fe2000bf26070 */
[----:B------:R0:W-:Y:S01]  /*8c20*/  @P4 SYNCS.ARRIVE.TRANS64.A1T0 RZ, [R8+URZ+0xc8], RZ ;  /* 0x0000c8ff08ff49a7 */ /* 0x0001e2000810003f */
[----:B------:R-:W-:Y:S02]  /*8c30*/  ISETP.GE.U32.AND P4, PT, R12, 0xb, PT ;  /* 0x0000000b0c00780c */ /* 0x000fe40003f86070 */
[----:B------:R-:W-:Y:S02]  /*8c40*/  ISETP.GE.U32.AND.EX P1, PT, R3, UR5, PT, P1 ;  /* 0x0000000503007c0c */ /* 0x000fe4000bf26110 */
[----:B------:R-:W-:Y:S01]  /*8c50*/  LOP3.LUT R5, R5, R6, RZ, 0x3c, !PT ;  /* 0x0000000605057212 */ /* 0x000fe200078e3cff */
[----:B------:R-:W-:Y:S01]  /*8c60*/  IMAD.MOV.U32 R6, RZ, RZ, -0x1 ;  /* 0xffffffffff067424 */ /* 0x000fe200078e00ff */
[----:B0-----:R-:W-:-:S02]  /*8c70*/  SHF.R.U32.HI R8, RZ, 0x3, R7 ;  /* 0x00000003ff087819 */ /* 0x001fc40000011607 */
[----:B------:R-:W-:-:S03]  /*8c80*/  PRMT R7, RZ, 0x7610, R7 ;  /* 0x00007610ff077816 */ /* 0x000fc60000000007 */
[----:B------:R-:W-:Y:S02]  /*8c90*/  IMAD R13, R8, -0xb, R13 ;  /* 0xfffffff5080d7824 */ /* 0x000fe400078e020d */
[----:B------:R-:W-:Y:S02]  /*8ca0*/  @P4 LOP3.LUT R5, R5, 0x1, R8, 0x78, !PT ;  /* 0x0000000105054812 */ /* 0x000fe400078e7808 */
[----:B------:R-:W-:Y:S05]  /*8cb0*/  @P1 BRA `(.L_x_179) ;  /* 0x00000004004c1947 */ /* 0x000fea0003800000 */
[----:B------:R-:W-:Y:S01]  /*8cc0*/  ULDC.64 UR4, c[0x0][0x628] ;  /* 0x00018a0000047ab9 */ /* 0x000fe20000000a00 */
[----:B------:R-:W0:Y:S01]  /*8cd0*/  S2R R17, SR_CTAID.X ;  /* 0x0000000000117919 */ /* 0x000e220000002500 */
[----:B------:R-:W-:Y:S01]  /*8ce0*/  ISETP.NE.U32.AND P1, PT, RZ, UR4, PT ;  /* 0x00000004ff007c0c */ /* 0x000fe2000bf25070 */
[----:B------:R-:W-:Y:S01]  /*8cf0*/  ULDC UR7, c[0x0][0x630] ;  /* 0x00018c0000077ab9 */ /* 0x000fe20000000800 */
[----:B------:R-:W-:Y:S01]  /*8d00*/  IMAD.MOV.U32 R6, RZ, RZ, R2 ;  /* 0x000000ffff067224 */ /* 0x000fe200078e0002 */
[----:B------:R-:W1:Y:S01]  /*8d10*/  S2R R14, SR_CTAID.Y ;  /* 0x00000000000e7919 */ /* 0x000e620000002600 */
[----:B------:R-:W-:Y:S01]  /*8d20*/  ISETP.NE.AND.EX P1, PT, RZ, UR5, PT, P1 ;  /* 0x00000005ff007c0c */ /* 0x000fe2000bf25310 */
[----:B------:R-:W-:-:S12]  /*8d30*/  IMAD.MOV.U32 R7, RZ, RZ, R3 ;  /* 0x000000ffff077224 */ /* 0x000fd800078e0003 */
[----:B------:R-:W-:Y:S05]  /*8d40*/  @!P1 BRA `(.L_x_180) ;  /* 0x0000000000289947 */ /* 0x000fea0003800000 */
[----:B------:R-:W-:Y:S02]  /*8d50*/  ULDC UR6, c[0x0][0x634] ;  /* 0x00018d0000067ab9 */ /* 0x000fe40000000800 */
[----:B------:R-:W-:-:S05]  /*8d60*/  IADD3 R11, P1, R2, UR6, RZ ;  /* 0x00000006020b7c10 */ /* 0x000fca000ff3e0ff */
[----:B------:R-:W-:-:S04]  /*8d70*/  IMAD.X R19, RZ, RZ, R3, P1 ;  /* 0x000000ffff137224 */ /* 0x000fc800008e0603 */
[----:B------:R-:W-:-:S04]  /*8d80*/  IMAD.WIDE.U32 R8, R19, UR4, RZ ;  /* 0x0000000413087c25 */ /* 0x000fc8000f8e00ff */
[----:B------:R-:W-:-:S04]  /*8d90*/  IMAD.WIDE.U32 R8, P1, R11, UR5, R8 ;  /* 0x000000050b087c25 */ /* 0x000fc8000f820008 */
[----:B------:R-:W-:-:S04]  /*8da0*/  IMAD.WIDE.U32 R10, R11, UR4, RZ ;  /* 0x000000040b0a7c25 */ /* 0x000fc8000f8e00ff */
[----:B------:R-:W-:Y:S01]  /*8db0*/  IMAD.X R7, RZ, RZ, RZ, P1 ;  /* 0x000000ffff077224 */ /* 0x000fe200008e06ff */
[----:B------:R-:W-:Y:S01]  /*8dc0*/  IADD3 RZ, P1, R11, R8, RZ ;  /* 0x000000080bff7210 */ /* 0x000fe20007f3e0ff */
[----:B------:R-:W-:-:S04]  /*8dd0*/  IMAD.MOV.U32 R6, RZ, RZ, R9 ;  /* 0x000000ffff067224 */ /* 0x000fc800078e0009 */
[----:B------:R-:W-:-:S08]  /*8de0*/  IMAD.WIDE.U32.X R6, R19, UR5, R6, P1 ;  /* 0x0000000513067c25 */ /* 0x000fd000088e0406 */
.L_x_180:
[--C-:B------:R-:W-:Y:S01]  /*8df0*/  SHF.R.U64 R10, R6, UR7, R7.reuse ;  /* 0x00000007060a7c19 */ /* 0x100fe20008001207 */
[----:B------:R-:W-:Y:S01]  /*8e00*/  ULDC.64 UR4, c[0x0][0x620] ;  /* 0x0001880000047ab9 */ /* 0x000fe20000000a00 */
[----:B------:R-:W-:Y:S01]  /*8e10*/  SHF.R.U32.HI R6, RZ, UR7, R7 ;  /* 0x00000007ff067c19 */ /* 0x000fe20008011607 */
[----:B------:R-:W2:Y:S01]  /*8e20*/  LDC R22, c[0x0][0x144] ;  /* 0x00005100ff167b82 */ /* 0x000ea20000000800 */
[----:B------:R-:W-:Y:S01]  /*8e30*/  IADD3 R9, P1, RZ, -R10, RZ ;  /* 0x8000000aff097210 */ /* 0x000fe20007f3e0ff */
[----:B------:R-:W-:Y:S01]  /*8e40*/  ULDC.64 UR8, c[0x0][0x640] ;  /* 0x0001900000087ab9 */ /* 0x000fe20000000a00 */
[----:B0-----:R-:W-:Y:S01]  /*8e50*/  I2FP.F32.U32 R11, R17 ;  /* 0x00000011000b7245 */ /* 0x001fe20000201000 */
[----:B------:R-:W-:Y:S02]  /*8e60*/  ULDC UR6, c[0x0][0x608] ;  /* 0x0001820000067ab9 */ /* 0x000fe40000000800 */
[----:B------:R-:W-:Y:S01]  /*8e70*/  IMAD.X R6, RZ, RZ, ~R6, P1 ;  /* 0x000000ffff067224 */ /* 0x000fe200008e0e06 */
[----:B------:R-:W-:Y:S01]  /*8e80*/  ISETP.NE.U32.AND P1, PT, RZ, UR8, PT ;  /* 0x00000008ff007c0c */ /* 0x000fe2000bf25070 */
[----:B------:R-:W0:Y:S02]  /*8e90*/  LDC R19, c[0x0][0x148] ;  /* 0x00005200ff137b82 */ /* 0x000e240000000800 */
[----:B------:R-:W-:Y:S01]  /*8ea0*/  IMAD R8, R6, UR4, RZ ;  /* 0x0000000406087c24 */ /* 0x000fe2000f8e02ff */
[----:B------:R-:W-:Y:S01]  /*8eb0*/  ISETP.NE.AND.EX P1, PT, RZ, UR9, PT, P1 ;  /* 0x00000009ff007c0c */ /* 0x000fe2000bf25310 */
[----:B------:R-:W-:Y:S01]  /*8ec0*/  IMAD.WIDE.U32 R6, R9, UR4, R2 ;  /* 0x0000000409067c25 */ /* 0x000fe2000f8e0002 */
[----:B------:R-:W-:-:S03]  /*8ed0*/  ULDC UR4, c[0x0][0x150] ;  /* 0x0000540000047ab9 */ /* 0x000fc60000000800 */
[----:B------:R-:W-:Y:S02]  /*8ee0*/  IMAD R9, R9, UR5, R8 ;  /* 0x0000000509097c24 */ /* 0x000fe4000f8e0208 */
[----:B------:R-:W-:Y:S01]  /*8ef0*/  FMUL R8, R11, UR4 ;  /* 0x000000040b087c20 */ /* 0x000fe20008400000 */
[----:B------:R-:W-:Y:S01]  /*8f00*/  ULDC UR4, c[0x0][0x618] ;  /* 0x0001860000047ab9 */ /* 0x000fe20000000800 */
[----:B------:R-:W-:Y:S01]  /*8f10*/  ULDC UR5, c[0x0][0x154] ;  /* 0x0000550000057ab9 */ /* 0x000fe20000000800 */
[----:B------:R-:W-:-:S03]  /*8f20*/  IMAD.IADD R7, R7, 0x1, R9 ;  /* 0x0000000107077824 */ /* 0x000fc600078e0209 */
[----:B------:R-:W3:Y:S02]  /*8f30*/  F2I.U32.TRUNC.NTZ R8, R8 ;  /* 0x0000000800087305 */ /* 0x000ee4000020f000 */
[----:B------:R-:W-:Y:S02]  /*8f40*/  SHF.R.U64 R11, R6, UR4, R7 ;  /* 0x00000004060b7c19 */ /* 0x000fe40008001207 */
[----:B-1----:R-:W-:-:S05]  /*8f50*/  I2FP.F32.U32 R6, R14 ;  /* 0x0000000e00067245 */ /* 0x002fca0000201000 */
[----:B------:R-:W-:Y:S01]  /*8f60*/  FMUL R21, R6, UR5 ;  /* 0x0000000506157c20 */ /* 0x000fe20008400000 */
[----:B------:R-:W-:Y:S01]  /*8f70*/  SHF.R.U32.HI R6, RZ, UR4, R7 ;  /* 0x00000004ff067c19 */ /* 0x000fe20008011607 */
[----:B------:R-:W-:-:S03]  /*8f80*/  ULDC UR4, c[0x0][0x658] ;  /* 0x0001960000047ab9 */ /* 0x000fc60000000800 */
[--C-:B------:R-:W-:Y:S01]  /*8f90*/  SHF.R.U64 R20, R11, UR6, R6.reuse ;  /* 0x000000060b147c19 */ /* 0x100fe20008001206 */
[----:B------:R-:W1:Y:S01]  /*8fa0*/  F2I.U32.TRUNC.NTZ R21, R21 ;  /* 0x0000001500157305 */ /* 0x000e62000020f000 */
[----:B------:R-:W-:Y:S01]  /*8fb0*/  SHF.R.U32.HI R7, RZ, UR6, R6 ;  /* 0x00000006ff077c19 */ /* 0x000fe20008011606 */
[----:B---3--:R-:W-:-:S03]  /*8fc0*/  IMAD.MOV R8, RZ, RZ, -R8 ;  /* 0x000000ffff087224 */ /* 0x008fc600078e0a08 */
[----:B------:R-:W-:Y:S01]  /*8fd0*/  SHF.R.U64 R18, R20, UR4, R7 ;  /* 0x0000000414127c19 */ /* 0x000fe20008001207 */
[----:B--2---:R-:W-:Y:S01]  /*8fe0*/  IMAD R17, R22, R8, R17 ;  /* 0x0000000816117224 */ /* 0x004fe200078e0211 */
[----:B------:R-:W-:-:S03]  /*8ff0*/  SHF.R.U32.HI R23, RZ, UR4, R7 ;  /* 0x00000004ff177c19 */ /* 0x000fc60008011607 */
[----:B------:R-:W-:Y:S02]  /*9000*/  IMAD.MOV.U32 R6, RZ, RZ, R18 ;  /* 0x000000ffff067224 */ /* 0x000fe400078e0012 */
[----:B------:R-:W-:Y:S01]  /*9010*/  IMAD.MOV.U32 R7, RZ, RZ, R23 ;  /* 0x000000ffff077224 */ /* 0x000fe200078e0017 */
[----:B-1----:R-:W-:Y:S06]  /*9020*/  @!P1 BRA `(.L_x_181) ;  /* 0x0000000000289947 */ /* 0x002fec0003800000 */
[----:B------:R-:W-:Y:S02]  /*9030*/  ULDC UR4, c[0x0][0x64c] ;  /* 0x0001930000047ab9 */ /* 0x000fe40000000800 */
[----:B------:R-:W-:-:S05]  /*9040*/  IADD3 R7, P1, R18, UR4, RZ ;  /* 0x0000000412077c10 */ /* 0x000fca000ff3e0ff */
[----:B------:R-:W-:-:S04]  /*9050*/  IMAD.X R23, RZ, RZ, R23, P1 ;  /* 0x000000ffff177224 */ /* 0x000fc800008e0617 */
[----:B------:R-:W-:-:S04]  /*9060*/  IMAD.WIDE.U32 R8, R23, UR8, RZ ;  /* 0x0000000817087c25 */ /* 0x000fc8000f8e00ff */
[----:B------:R-:W-:-:S04]  /*9070*/  IMAD.WIDE.U32 R8, P1, R7, UR9, R8 ;  /* 0x0000000907087c25 */ /* 0x000fc8000f820008 */
[----:B------:R-:W-:-:S04]  /*9080*/  IMAD.WIDE.U32 R6, R7, UR8, RZ ;  /* 0x0000000807067c25 */ /* 0x000fc8000f8e00ff */
[----:B------:R-:W-:Y:S01]  /*9090*/  IMAD.MOV.U32 R6, RZ, RZ, R9 ;  /* 0x000000ffff067224 */ /* 0x000fe200078e0009 */
[----:B------:R-:W-:Y:S01]  /*90a0*/  IADD3 RZ, P4, R7, R8, RZ ;  /* 0x0000000807ff7210 */ /* 0x000fe20007f9e0ff */
[----:B------:R-:W-:-:S04]  /*90b0*/  IMAD.X R7, RZ, RZ, RZ, P1 ;  /* 0x000000ffff077224 */ /* 0x000fc800008e06ff */
[----:B------:R-:W-:-:S08]  /*90c0*/  IMAD.WIDE.U32.X R6, R23, UR9, R6, P4 ;  /* 0x0000000917067c25 */ /* 0x000fd0000a0e0406 */
.L_x_181:
[----:B------:R-:W-:Y:S01]  /*90d0*/  ULDC UR4, c[0x0][0x648] ;  /* 0x0001920000047ab9 */ /* 0x000fe20000000800 */
[----:B------:R-:W-:Y:S01]  /*90e0*/  LOP3.LUT R20, R20, UR17, RZ, 0xc0, !PT ;  /* 0x0000001114147c12 */ /* 0x000fe2000f8ec0ff */
[----:B------:R-:W-:Y:S01]  /*90f0*/  IMAD.MOV R21, RZ, RZ, -R21 ;  /* 0x000000ffff157224 */ /* 0x000fe200078e0a15 */
[----:B------:R-:W-:Y:S01]  /*9100*/  SHF.R.U64 R7, R6, UR4, R7 ;  /* 0x0000000406077c19 */ /* 0x000fe20008001207 */
[----:B------:R-:W-:Y:S01]  /*9110*/  ULDC UR4, c[0x0][0x638] ;  /* 0x00018e0000047ab9 */ /* 0x000fe20000000800 */
[----:B------:R-:W-:Y:S01]  /*9120*/  LOP3.LUT R11, R11, UR16, RZ, 0xc0, !PT ;  /* 0x000000100b0b7c12 */ /* 0x000fe2000f8ec0ff */
[----:B0-----:R-:W-:Y:S01]  /*9130*/  @P3 IMAD R17, R19, R21, R14 ;  /* 0x0000001513113224 */ /* 0x001fe200078e020e */
[----:B------:R-:W-:Y:S01]  /*9140*/  ULDC UR5, c[0x0][0x610] ;  /* 0x0001840000057ab9 */ /* 0x000fe20000000800 */
[----:B------:R-:W-:Y:S02]  /*9150*/  IMAD.MOV R9, RZ, RZ, -R7 ;  /* 0x000000ffff097224 */ /* 0x000fe400078e0a07 */
[----:B------:R-:W-:-:S02]  /*9160*/  IMAD R20, R7, UR18, R20 ;  /* 0x0000001207147c24 */ /* 0x000fc4000f8e0214 */
[----:B------:R-:W-:Y:S01]  /*9170*/  IMAD R18, R9, UR4, R18 ;  /* 0x0000000409127c24 */ /* 0x000fe2000f8e0212 */
[----:B------:R-:W-:Y:S01]  /*9180*/  ULDC UR4, c[0x0][0x600] ;  /* 0x0001800000047ab9 */ /* 0x000fe20000000800 */
[----:B------:R-:W-:Y:S02]  /*9190*/  IMAD R17, R20, UR5, R17 ;  /* 0x0000000514117c24 */ /* 0x000fe4000f8e0211 */
[----:B------:R-:W-:Y:S02]  /*91a0*/  IMAD R18, R18, UR4, R11 ;  /* 0x0000000412127c24 */ /* 0x000fe4000f8e020b */
[----:B------:R-:W-:Y:S02]  /*91b0*/  IMAD.MOV.U32 R7, RZ, RZ, 0x1 ;  /* 0x00000001ff077424 */ /* 0x000fe400078e00ff */
[----:B------:R-:W-:Y:S01]  /*91c0*/  IMAD.MOV.U32 R6, RZ, RZ, R10 ;  /* 0x000000ffff067224 */ /* 0x000fe200078e000a */
[----:B------:R-:W-:Y:S02]  /*91d0*/  SEL R14, R18, R17, !P3 ;  /* 0x00000011120e7207 */ /* 0x000fe40005800000 */
[----:B------:R-:W-:-:S07]  /*91e0*/  SEL R11, R17, R18, !P3 ;  /* 0x00000012110b7207 */ /* 0x000fce0005800000 */
.L_x_179:
[----:B------:R-:W-:Y:S05]  /*91f0*/  BSYNC B1 ;  /* 0x0000000000017941 */ /* 0x000fea0003800000 */
.L_x_178:
[----:B------:R-:W-:-:S13]  /*9200*/  LOP3.LUT P1, RZ, R7, 0xff, RZ, 0xc0, !PT ;  /* 0x000000ff07ff7812 */ /* 0x000fda000782c0ff */
[----:B------:R-:W-:Y:S05]  /*9210*/  @P1 BRA `(.L_x_182) ;  /* 0xfffffff4004c1947 */ /* 0x000fea000383ffff */
[----:B------:R-:W-:Y:S05]  /*9220*/  BSYNC B0 ;  /* 0x0000000000007941 */ /* 0x000fea0003800000 */
.L_x_170:
[----:B------:R-:W-:-:S03]  /*9230*/  UMOV UR4, 0xffffffff ;  /* 0xffffffff00047882 */ /* 0x000fc60000000000 */
[----:B------:R-:W-:Y:S05]  /*9240*/  BRA.DIV UR4, `(.L_x_183) ;  /* 0x0000000a04187947 */ /* 0x000fea000b800000 */
[----:B------:R-:W-:-:S13]  /*9250*/  ELECT P0, URZ, PT ;  /* 0x00000000003f782f */ /* 0x000fda0003800000 */
.L_x_204:
[----:B------:R-:W-:Y:S04]  /*9260*/  BSSY B0, `(.L_x_184) ;  /* 0x000006a000007945 */ /* 0x000fe80003800000 */
[----:B------:R-:W-:Y:S05]  /*9270*/  @!P0 BRA `(.L_x_185) ;  /* 0x0000000400a08947 */ /* 0x000fea0003800000 */
[----:B------:R-:W-:-:S04]  /*9280*/  LOP3.LUT R4, R4, 0x2, RZ, 0xfc, !PT ;  /* 0x0000000204047812 */ /* 0x000fc800078efcff */
[----:B------:R-:W-:-:S13]  /*9290*/  ISETP.NE.AND P0, PT, R4, 0x3, PT ;  /* 0x000000030400780c */ /* 0x000fda0003f05270 */
[----:B------:R-:W-:Y:S05]  /*92a0*/  @!P0 BRA `(.L_x_186) ;  /* 0x0000000000048947 */ /* 0x000fea0003800000 */
[----:B------:R-:W-:Y:S01]  /*92b0*/  BPT.TRAP 0x1 ;  /* 0x000000040000795c */ /* 0x000fe20000300000 */
.L_x_186:
[----:B------:R-:W0:Y:S01]  /*92c0*/  S2R R3, SR_CgaCtaId ;  /* 0x0000000000037919 */ /* 0x000e220000008800 */
[----:B------:R-:W-:-:S04]  /*92d0*/  MOV R0, 0x400 ;  /* 0x0000040000007802 */ /* 0x000fc80000000f00 */
[----:B0-----:R-:W-:Y:S02]  /*92e0*/  LEA R0, R3, R0, 0x18 ;  /* 0x0000000003007211 */ /* 0x001fe400078ec0ff */
[----:B------:R-:W-:-:S03]  /*92f0*/  SHF.L.U32 R3, R5, 0x1f, RZ ;  /* 0x0000001f05037819 */ /* 0x000fc600000006ff */
[----:B------:R-:W-:-:S04]  /*9300*/  VIADD R0, R0, 0x58 ;  /* 0x0000005800007836 */ /* 0x000fc80000000000 */
[C---:B------:R-:W-:Y:S02]  /*9310*/  IMAD R6, R13.reuse, 0x8, R0 ;  /* 0x000000080d067824 */ /* 0x040fe400078e0200 */
[----:B------:R-:W-:Y:S02]  /*9320*/  VIADD R13, R13, 0x1 ;  /* 0x000000010d0d7836 */ /* 0x000fe40000000000 */
[----:B------:R-:W0:Y:S03]  /*9330*/  SYNCS.PHASECHK.TRANS64.TRYWAIT P0, [R6+URZ], R3 ;  /* 0x00000003060075a7 */ /* 0x000e26000800017f */
[----:B------:R-:W-:-:S04]  /*9340*/  ISETP.NE.AND P1, PT, R13, 0xb, PT ;  /* 0x0000000b0d00780c */ /* 0x000fc80003f25270 */
[----:B------:R-:W-:Y:S02]  /*9350*/  SEL R2, RZ, 0x1, P1 ;  /* 0x00000001ff027807 */ /* 0x000fe40000800000 */
[----:B------:R-:W-:Y:S02]  /*9360*/  SEL R13, R13, RZ, P1 ;  /* 0x000000ff0d0d7207 */ /* 0x000fe40000800000 */
[----:B------:R-:W-:-:S03]  /*9370*/  LOP3.LUT R8, R5, R2, RZ, 0x3c, !PT ;  /* 0x0000000205087212 */ /* 0x000fc600078e3cff */
[----:B------:R-:W-:Y:S01]  /*9380*/  IMAD R7, R13, 0x8, R0 ;  /* 0x000000080d077824 */ /* 0x000fe200078e0200 */
[----:B------:R-:W-:Y:S01]  /*9390*/  SHF.L.U32 R4, R8, 0x1f, RZ ;  /* 0x0000001f08047819 */ /* 0x000fe200000006ff */
[----:B0-----:R-:W-:Y:S06]  /*93a0*/  @!P0 BRA `(.L_x_187) ;  /* 0x0000000400e48947 */ /* 0x001fec0003800000 */
.L_x_205:
[----:B------:R-:W1:Y:S01]  /*93b0*/  SYNCS.PHASECHK.TRANS64.TRYWAIT P0, [R7+URZ], R4 ;  /* 0x00000004070075a7 */ /* 0x000e62000800017f */
[----:B------:R-:W-:-:S05]  /*93c0*/  VIADD R2, R13, 0x1 ;  /* 0x000000010d027836 */ /* 0x000fca0000000000 */
[----:B------:R-:W-:-:S04]  /*93d0*/  ISETP.NE.AND P1, PT, R2, 0xb, PT ;  /* 0x0000000b0200780c */ /* 0x000fc80003f25270 */
[----:B0-----:R-:W-:Y:S02]  /*93e0*/  SEL R3, RZ, 0x1, P1 ;  /* 0x00000001ff037807 */ /* 0x001fe40000800000 */
[----:B------:R-:W-:Y:S02]  /*93f0*/  SEL R9, R2, RZ, P1 ;  /* 0x000000ff02097207 */ /* 0x000fe40000800000 */
[----:B------:R-:W-:-:S03]  /*9400*/  LOP3.LUT R8, R8, R3, RZ, 0x3c, !PT ;  /* 0x0000000308087212 */ /* 0x000fc600078e3cff */
[----:B------:R-:W-:Y:S01]  /*9410*/  IMAD R6, R9, 0x8, R0 ;  /* 0x0000000809067824 */ /* 0x000fe200078e0200 */
[----:B------:R-:W-:Y:S01]  /*9420*/  SHF.L.U32 R5, R8, 0x1f, RZ ;  /* 0x0000001f08057819 */ /* 0x000fe200000006ff */
[----:B-1----:R-:W-:Y:S06]  /*9430*/  @!P0 BRA `(.L_x_188) ;  /* 0x0000000400d48947 */ /* 0x002fec0003800000 */
.L_x_206:
[----:B------:R-:W1:Y:S01]  /*9440*/  SYNCS.PHASECHK.TRANS64.TRYWAIT P0, [R6+URZ], R5 ;  /* 0x00000005060075a7 */ /* 0x000e62000800017f */
[----:B------:R-:W-:-:S05]  /*9450*/  VIADD R2, R9, 0x1 ;  /* 0x0000000109027836 */ /* 0x000fca0000000000 */
[----:B------:R-:W-:-:S04]  /*9460*/  ISETP.NE.AND P1, PT, R2, 0xb, PT ;  /* 0x0000000b0200780c */ /* 0x000fc80003f25270 */
[----:B------:R-:W-:Y:S02]  /*9470*/  SEL R3, RZ, 0x1, P1 ;  /* 0x00000001ff037807 */ /* 0x000fe40000800000 */
[----:B0-----:R-:W-:Y:S02]  /*9480*/  SEL R7, R2, RZ, P1 ;  /* 0x000000ff02077207 */ /* 0x001fe40000800000 */
[----:B------:R-:W-:-:S03]  /*9490*/  LOP3.LUT R8, R8, R3, RZ, 0x3c, !PT ;  /* 0x0000000308087212 */ /* 0x000fc600078e3cff */
[----:B------:R-:W-:Y:S01]  /*94a0*/  IMAD R9, R7, 0x8, R0 ;  /* 0x0000000807097824 */ /* 0x000fe200078e0200 */
[----:B------:R-:W-:Y:S01]  /*94b0*/  SHF.L.U32 R4, R8, 0x1f, RZ ;  /* 0x0000001f08047819 */ /* 0x000fe200000006ff */
[----:B-1----:R-:W-:Y:S06]  /*94c0*/  @!P0 BRA `(.L_x_189) ;  /* 0x0000000400c48947 */ /* 0x002fec0003800000 */
.L_x_207:
[----:B------:R-:W1:Y:S01]  /*94d0*/  SYNCS.PHASECHK.TRANS64.TRYWAIT P0, [R9+URZ], R4 ;  /* 0x00000004090075a7 */ /* 0x000e62000800017f */
[----:B------:R-:W-:-:S05]  /*94e0*/  VIADD R2, R7, 0x1 ;  /* 0x0000000107027836 */ /* 0x000fca0000000000 */
[----:B------:R-:W-:-:S04]  /*94f0*/  ISETP.NE.AND P1, PT, R2, 0xb, PT ;  /* 0x0000000b0200780c */ /* 0x000fc80003f25270 */
[----:B------:R-:W-:Y:S02]  /*9500*/  SEL R3, RZ, 0x1, P1 ;  /* 0x00000001ff037807 */ /* 0x000fe40000800000 */
[----:B------:R-:W-:Y:S02]  /*9510*/  SEL R7, R2, RZ, P1 ;  /* 0x000000ff02077207 */ /* 0x000fe40000800000 */
[----:B------:R-:W-:-:S03]  /*9520*/  LOP3.LUT R8, R8, R3, RZ, 0x3c, !PT ;  /* 0x0000000308087212 */ /* 0x000fc600078e3cff */
[----:B0-----:R-:W-:Y:S01]  /*9530*/  IMAD R6, R7, 0x8, R0 ;  /* 0x0000000807067824 */ /* 0x001fe200078e0200 */
[----:B------:R-:W-:Y:S01]  /*9540*/  SHF.L.U32 R5, R8, 0x1f, RZ ;  /* 0x0000001f08057819 */ /* 0x000fe200000006ff */
[----:B-1----:R-:W-:Y:S06]  /*9550*/  @!P0 BRA `(.L_x_190) ;  /* 0x0000000400b48947 */ /* 0x002fec0003800000 */
.L_x_208:
        /* <DEDUP_REMOVED lines=9> */
.L_x_209:
        /* <DEDUP_REMOVED lines=9> */
.L_x_210:
        /* <DEDUP_REMOVED lines=9> */
.L_x_211:
[----:B------:R-:W1:Y:S01]  /*9710*/  SYNCS.PHASECHK.TRANS64.TRYWAIT P0, [R9+URZ], R4 ;  /* 0x00000004090075a7 */ /* 0x000e62000800017f */
[----:B------:R-:W-:-:S05]  /*9720*/  VIADD R2, R7, 0x1 ;  /* 0x0000000107027836 */ /* 0x000fca0000000000 */
[----:B------:R-:W-:-:S04]  /*9730*/  ISETP.NE.AND P1, PT, R2, 0xb, PT ;  /* 0x0000000b0200780c */ /* 0x000fc80003f25270 */
[----:B------:R-:W-:Y:S02]  /*9740*/  SEL R3, RZ, 0x1, P1 ;  /* 0x00000001ff037807 */ /* 0x000fe40000800000 */
[----:B------:R-:W-:Y:S02]  /*9750*/  SEL R7, R2, RZ, P1 ;  /* 0x000000ff02077207 */ /* 0x000fe40000800000 */
[----:B------:R-:W-:-:S03]  /*9760*/  LOP3.LUT R8, R8, R3, RZ, 0x3c, !PT ;  /* 0x0000000308087212 */ /* 0x000fc600078e3cff */
[----:B------:R-:W-:Y:S01]  /*9770*/  IMAD R10, R7, 0x8, R0 ;  /* 0x00000008070a7824 */ /* 0x000fe200078e0200 */
[----:B0-----:R-:W-:Y:S01]  /*9780*/  SHF.L.U32 R5, R8, 0x1f, RZ ;  /* 0x0000001f08057819 */ /* 0x001fe200000006ff */
[----:B-1----:R-:W-:Y:S06]  /*9790*/  @!P0 BRA `(.L_x_194) ;  /* 0x0000000400748947 */ /* 0x002fec0003800000 */
.L_x_212:
[----:B------:R-:W1:Y:S01]  /*97a0*/  SYNCS.PHASECHK.TRANS64.TRYWAIT P0, [R10+URZ], R5 ;  /* 0x000000050a0075a7 */ /* 0x000e62000800017f */
[----:B------:R-:W-:-:S05]  /*97b0*/  VIADD R2, R7, 0x1 ;  /* 0x0000000107027836 */ /* 0x000fca0000000000 */
[----:B------:R-:W-:-:S04]  /*97c0*/  ISETP.NE.AND P1, PT, R2, 0xb, PT ;  /* 0x0000000b0200780c */ /* 0x000fc80003f25270 */
[----:B------:R-:W-:Y:S02]  /*97d0*/  SEL R3, RZ, 0x1, P1 ;  /* 0x00000001ff037807 */ /* 0x000fe40000800000 */
[----:B------:R-:W-:Y:S02]  /*97e0*/  SEL R7, R2, RZ, P1 ;  /* 0x000000ff02077207 */ /* 0x000fe40000800000 */
[----:B0-----:R-:W-:-:S03]  /*97f0*/  LOP3.LUT R9, R8, R3, RZ, 0x3c, !PT ;  /* 0x0000000308097212 */ /* 0x001fc600078e3cff */
[----:B------:R-:W-:Y:S01]  /*9800*/  IMAD R11, R7, 0x8, R0 ;  /* 0x00000008070b7824 */ /* 0x000fe200078e0200 */
[----:B------:R-:W-:Y:S01]  /*9810*/  SHF.L.U32 R6, R9, 0x1f, RZ ;  /* 0x0000001f09067819 */ /* 0x000fe200000006ff */
[----:B-1----:R-:W-:Y:S06]  /*9820*/  @!P0 BRA `(.L_x_195) ;  /* 0x0000000400648947 */ /* 0x002fec0003800000 */
.L_x_213:
[----:B------:R-:W1:Y:S01]  /*9830*/  SYNCS.PHASECHK.TRANS64.TRYWAIT P0, [R11+URZ], R6 ;  /* 0x000000060b0075a7 */ /* 0x000e62000800017f */
[----:B------:R-:W-:-:S05]  /*9840*/  VIADD R2, R7, 0x1 ;  /* 0x0000000107027836 */ /* 0x000fca0000000000 */
[----:B------:R-:W-:-:S04]  /*9850*/  ISETP.NE.AND P1, PT, R2, 0xb, PT ;  /* 0x0000000b0200780c */ /* 0x000fc80003f25270 */
[----:B------:R-:W-:Y:S02]  /*9860*/  SEL R4, RZ, 0x1, P1 ;  /* 0x00000001ff047807 */ /* 0x000fe40000800000 */
[----:B------:R-:W-:Y:S02]  /*9870*/  SEL R3, R2, RZ, P1 ;  /* 0x000000ff02037207 */ /* 0x000fe40000800000 */
[----:B------:R-:W-:Y:S01]  /*9880*/  LOP3.LUT R4, R9, R4, RZ, 0x3c, !PT ;  /* 0x0000000409047212 */ /* 0x000fe200078e3cff */
[----:B-1----:R-:W-:Y:S06]  /*9890*/  @!P0 BRA `(.L_x_196) ;  /* 0x00000004005c8947 */ /* 0x002fec0003800000 */
.L_x_214:
[----:B------:R-:W-:Y:S01]  /*98a0*/  IMAD R3, R3, 0x8, R0 ;  /* 0x0000000803037824 */ /* 0x000fe200078e0200 */
[----:B------:R-:W-:-:S07]  /*98b0*/  SHF.L.U32 R0, R4, 0x1f, RZ ;  /* 0x0000001f04007819 */ /* 0x000fce00000006ff */
.L_x_197:
[----:B--2---:R2:W3:Y:S02]  /*98c0*/  SYNCS.PHASECHK.TRANS64.TRYWAIT P0, [R3+URZ], R0 ;  /* 0x00000000030075a7 */ /* 0x0044e4000800017f */
[----:B---3--:R-:W-:Y:S05]  /*98d0*/  @!P0 NANOSLEEP.SYNCS 0x989680 ;  /* 0x009896800000895d */ /* 0x008fea0003900000 */
[----:B------:R-:W3:Y:S02]  /*98e0*/  @!P0 SYNCS.PHASECHK.TRANS64 P0, [R3+URZ], R0 ;  /* 0x00000000030085a7 */ /* 0x000ee4000800007f */
[----:B---3--:R-:W-:Y:S05]  /*98f0*/  @!P0 BRA `(.L_x_197) ;  /* 0xfffffffc00f08947 */ /* 0x008fea000383ffff */
.L_x_185:
[----:B------:R-:W-:Y:S05]  /*9900*/  BSYNC B0 ;  /* 0x0000000000007941 */ /* 0x000fea0003800000 */
.L_x_184:
[----:B------:R-:W-:Y:S05]  /*9910*/  EXIT ;  /* 0x000000000000794d */ /* 0x000fea0003800000 */
.L_x_18:
[----:B-1----:R-:W-:-:S04]  /*9920*/  IMAD.U32 R11, RZ, RZ, UR6 ;  /* 0x00000006ff0b7e24 */ /* 0x002fc8000f8e00ff */
[----:B------:R1:W4:Y:S03]  /*9930*/  SYNCS.PHASECHK.TRANS64.TRYWAIT P0, [R11+URZ], R10 ;  /* 0x0000000a0b0075a7 */ /* 0x000326000800017f */
[----:B----4-:R-:W-:Y:S05]  /*9940*/  @!P0 NANOSLEEP.SYNCS 0x989680 ;  /* 0x009896800000895d */ /* 0x010fea0003900000 */
[----:B------:R-:W4:Y:S02]  /*9950*/  @!P0 SYNCS.PHASECHK.TRANS64 P0, [R11+URZ], R10 ;  /* 0x0000000a0b0085a7 */ /* 0x000f24000800007f */
[----:B----4-:R-:W-:Y:S05]  /*9960*/  @!P0 BRA `(.L_x_18) ;  /* 0xfffffffc00ec8947 */ /* 0x010fea000383ffff */
[----:B------:R-:W-:Y:S05]  /*9970*/  BRA `(.L_x_17) ;  /* 0xffffff7c00387947 */ /* 0x000fea000383ffff */
.L_x_24:
[----:B-1----:R-:W-:-:S04]  /*9980*/  IMAD.U32 R12, RZ, RZ, UR12 ;  /* 0x0000000cff0c7e24 */ /* 0x002fc8000f8e00ff */
[----:B------:R1:W4:Y:S03]  /*9990*/  SYNCS.PHASECHK.TRANS64.TRYWAIT P0, [R12+URZ], R11 ;  /* 0x0000000b0c0075a7 */ /* 0x000326000800017f */
[----:B----4-:R-:W-:Y:S05]  /*99a0*/  @!P0 NANOSLEEP.SYNCS 0x989680 ;  /* 0x009896800000895d */ /* 0x010fea0003900000 */
[----:B------:R-:W4:Y:S02]  /*99b0*/  @!P0 SYNCS.PHASECHK.TRANS64 P0, [R12+URZ], R11 ;  /* 0x0000000b0c0085a7 */ /* 0x000f24000800007f */
[----:B----4-:R-:W-:Y:S05]  /*99c0*/  @!P0 BRA `(.L_x_24) ;  /* 0xfffffffc00ec8947 */ /* 0x010fea000383ffff */
[----:B------:R-:W-:Y:S05]  /*99d0*/  BRA `(.L_x_23) ;  /* 0xffffff8400a47947 */ /* 0x000fea000383ffff */
.L_x_171:
[----:B------:R-:W-:Y:S01]  /*99e0*/  BSSY B1, `(.L_x_198) ;  /* 0x0000006000017945 */ /* 0x000fe20003800000 */
[----:B------:R-:W-:-:S07]  /*99f0*/  IMAD.MOV.U32 R7, RZ, RZ, -0x1 ;  /* 0xffffffffff077424 */ /* 0x000fce00078e00ff */
[----:B------:R-:W-:Y:S05]  /*9a00*/  WARPSYNC.COLLECTIVE R7, `(.L_x_199) ;  /* 0x00000000070c7348 */ /* 0x000fea0003c00000 */
[----:B------:R-:W-:Y:S02]  /*9a10*/  ELECT P1, UR62, PT ;  /* 0x00000000003e782f */ /* 0x000fe40003820000 */
[----:B------:R-:W-:Y:S01]  /*9a20*/  MOV R7, UR62 ;  /* 0x0000003e00077c02 */ /* 0x000fe20008000f00 */
[----:B------:R-:W-:Y:S10]  /*9a30*/  ENDCOLLECTIVE ;  /* 0x000000000000791b */ /* 0x000ff40003800000 */
.L_x_199:
[----:B------:R-:W-:Y:S05]  /*9a40*/  BSYNC B1 ;  /* 0x0000000000017941 */ /* 0x000fea0003800000 */
.L_x_198:
[----:B------:R-:W-:Y:S05]  /*9a50*/  BRA `(.L_x_200) ;  /* 0xffffffec00487947 */ /* 0x000fea000383ffff */
.L_x_174:
[----:B-1----:R1:W2:Y:S02]  /*9a60*/  SYNCS.PHASECHK.TRANS64.TRYWAIT P1, [R19+URZ+0x58], R10 ;  /* 0x0000580a130075a7 */ /* 0x0022a4000802017f */
[----:B--2---:R-:W-:Y:S05]  /*9a70*/  @!P1 NANOSLEEP.SYNCS 0x989680 ;  /* 0x009896800000995d */ /* 0x004fea0003900000 */
[----:B------:R-:W2:Y:S02]  /*9a80*/  @!P1 SYNCS.PHASECHK.TRANS64 P1, [R19+URZ+0x58], R10 ;  /* 0x0000580a130095a7 */ /* 0x000ea4000802007f */
[----:B--2---:R-:W-:Y:S05]  /*9a90*/  @!P1 BRA `(.L_x_174) ;  /* 0xfffffffc00f09947 */ /* 0x004fea000383ffff */
[----:B------:R-:W-:Y:S05]  /*9aa0*/  BRA `(.L_x_201) ;  /* 0xffffffec007c7947 */ /* 0x000fea000383ffff */
.L_x_183:
[----:B------:R-:W-:Y:S01]  /*9ab0*/  BSSY B0, `(.L_x_202) ;  /* 0x0000006000007945 */ /* 0x000fe20003800000 */
[----:B------:R-:W-:-:S07]  /*9ac0*/  IMAD.MOV.U32 R7, RZ, RZ, -0x1 ;  /* 0xffffffffff077424 */ /* 0x000fce00078e00ff */
[----:B------:R-:W-:Y:S05]  /*9ad0*/  WARPSYNC.COLLECTIVE R7, `(.L_x_203) ;  /* 0x00000000070c7348 */ /* 0x000fea0003c00000 */
[----:B------:R-:W-:Y:S02]  /*9ae0*/  ELECT P1, UR62, PT ;  /* 0x00000000003e782f */ /* 0x000fe40003820000 */
[----:B------:R-:W-:Y:S01]  /*9af0*/  MOV R7, UR62 ;  /* 0x0000003e00077c02 */ /* 0x000fe20008000f00 */
[----:B------:R-:W-:Y:S10]  /*9b00*/  ENDCOLLECTIVE ;  /* 0x000000000000791b */ /* 0x000ff40003800000 */
.L_x_203:
[----:B------:R-:W-:Y:S05]  /*9b10*/  BSYNC B0 ;  /* 0x0000000000007941 */ /* 0x000fea0003800000 */
.L_x_202:
[----:B------:R-:W-:Y:S01]  /*9b20*/  PLOP3.LUT P0, PT, P1, PT, PT, 0x80, 0x0 ;  /* 0x000000000000781c */ /* 0x000fe20000f0f070 */
[----:B------:R-:W-:-:S12]  /*9b30*/  BRA `(.L_x_204) ;  /* 0xfffffff400c87947 */ /* 0x000fd8000383ffff */
.L_x_187:
[----:B0-----:R0:W1:Y:S02]  /*9b40*/  SYNCS.PHASECHK.TRANS64.TRYWAIT P0, [R6+URZ], R3 ;  /* 0x00000003060075a7 */ /* 0x001064000800017f */
[----:B-1----:R-:W-:Y:S05]  /*9b50*/  @!P0 NANOSLEEP.SYNCS 0x989680 ;  /* 0x009896800000895d */ /* 0x002fea0003900000 */
[----:B------:R-:W1:Y:S02]  /*9b60*/  @!P0 SYNCS.PHASECHK.TRANS64 P0, [R6+URZ], R3 ;  /* 0x00000003060085a7 */ /* 0x000e64000800007f */
[----:B-1----:R-:W-:Y:S05]  /*9b70*/  @!P0 BRA `(.L_x_187) ;  /* 0xfffffffc00f08947 */ /* 0x002fea000383ffff */
[----:B------:R-:W-:Y:S05]  /*9b80*/  BRA `(.L_x_205) ;  /* 0xfffffff800087947 */ /* 0x000fea000383ffff */
.L_x_188:
[----:B0-----:R0:W1:Y:S02]  /*9b90*/  SYNCS.PHASECHK.TRANS64.TRYWAIT P0, [R7+URZ], R4 ;  /* 0x00000004070075a7 */ /* 0x001064000800017f */
[----:B-1----:R-:W-:Y:S05]  /*9ba0*/  @!P0 NANOSLEEP.SYNCS 0x989680 ;  /* 0x009896800000895d */ /* 0x002fea0003900000 */
[----:B------:R-:W1:Y:S02]  /*9bb0*/  @!P0 SYNCS.PHASECHK.TRANS64 P0, [R7+URZ], R4 ;  /* 0x00000004070085a7 */ /* 0x000e64000800007f */
[----:B-1----:R-:W-:Y:S05]  /*9bc0*/  @!P0 BRA `(.L_x_188) ;  /* 0xfffffffc00f08947 */ /* 0x002fea000383ffff */
[----:B------:R-:W-:Y:S05]  /*9bd0*/  BRA `(.L_x_206) ;  /* 0xfffffff800187947 */ /* 0x000fea000383ffff */
.L_x_189:
[----:B0-----:R0:W1:Y:S02]  /*9be0*/  SYNCS.PHASECHK.TRANS64.TRYWAIT P0, [R6+URZ], R5 ;  /* 0x00000005060075a7 */ /* 0x001064000800017f */
[----:B-1----:R-:W-:Y:S05]  /*9bf0*/  @!P0 NANOSLEEP.SYNCS 0x989680 ;  /* 0x009896800000895d */ /* 0x002fea0003900000 */
[----:B------:R-:W1:Y:S02]  /*9c00*/  @!P0 SYNCS.PHASECHK.TRANS64 P0, [R6+URZ], R5 ;  /* 0x00000005060085a7 */ /* 0x000e64000800007f */
[----:B-1----:R-:W-:Y:S05]  /*9c10*/  @!P0 BRA `(.L_x_189) ;  /* 0xfffffffc00f08947 */ /* 0x002fea000383ffff */
[----:B------:R-:W-:Y:S05]  /*9c20*/  BRA `(.L_x_207) ;  /* 0xfffffff800287947 */ /* 0x000fea000383ffff */
.L_x_190:
[----:B0-----:R0:W1:Y:S02]  /*9c30*/  SYNCS.PHASECHK.TRANS64.TRYWAIT P0, [R9+URZ], R4 ;  /* 0x00000004090075a7 */ /* 0x001064000800017f */
[----:B-1----:R-:W-:Y:S05]  /*9c40*/  @!P0 NANOSLEEP.SYNCS 0x989680 ;  /* 0x009896800000895d */ /* 0x002fea0003900000 */
[----:B------:R-:W1:Y:S02]  /*9c50*/  @!P0 SYNCS.PHASECHK.TRANS64 P0, [R9+URZ], R4 ;  /* 0x00000004090085a7 */ /* 0x000e64000800007f */
[----:B-1----:R-:W-:Y:S05]  /*9c60*/  @!P0 BRA `(.L_x_190) ;  /* 0xfffffffc00f08947 */ /* 0x002fea000383ffff */
[----:B------:R-:W-:Y:S05]  /*9c70*/  BRA `(.L_x_208) ;  /* 0xfffffff800387947 */ /* 0x000fea000383ffff */
.L_x_191:
[----:B0-----:R0:W1:Y:S02]  /*9c80*/  SYNCS.PHASECHK.TRANS64.TRYWAIT P0, [R6+URZ], R5 ;  /* 0x00000005060075a7 */ /* 0x001064000800017f */
[----:B-1----:R-:W-:Y:S05]  /*9c90*/  @!P0 NANOSLEEP.SYNCS 0x989680 ;  /* 0x009896800000895d */ /* 0x002fea0003900000 */
[----:B------:R-:W1:Y:S02]  /*9ca0*/  @!P0 SYNCS.PHASECHK.TRANS64 P0, [R6+URZ], R5 ;  /* 0x00000005060085a7 */ /* 0x000e64000800007f */
[----:B-1----:R-:W-:Y:S05]  /*9cb0*/  @!P0 BRA `(.L_x_191) ;  /* 0xfffffffc00f08947 */ /* 0x002fea000383ffff */
[----:B------:R-:W-:Y:S05]  /*9cc0*/  BRA `(.L_x_209) ;  /* 0xfffffff800487947 */ /* 0x000fea000383ffff */
.L_x_192:
[----:B0-----:R0:W1:Y:S02]  /*9cd0*/  SYNCS.PHASECHK.TRANS64.TRYWAIT P0, [R9+URZ], R4 ;  /* 0x00000004090075a7 */ /* 0x001064000800017f */
[----:B-1----:R-:W-:Y:S05]  /*9ce0*/  @!P0 NANOSLEEP.SYNCS 0x989680 ;  /* 0x009896800000895d */ /* 0x002fea0003900000 */
[----:B------:R-:W1:Y:S02]  /*9cf0*/  @!P0 SYNCS.PHASECHK.TRANS64 P0, [R9+URZ], R4 ;  /* 0x00000004090085a7 */ /* 0x000e64000800007f */
[----:B-1----:R-:W-:Y:S05]  /*9d00*/  @!P0 BRA `(.L_x_192) ;  /* 0xfffffffc00f08947 */ /* 0x002fea000383ffff */
[----:B------:R-:W-:Y:S05]  /*9d10*/  BRA `(.L_x_210) ;  /* 0xfffffff800587947 */ /* 0x000fea000383ffff */
.L_x_193:
[----:B0-----:R0:W1:Y:S02]  /*9d20*/  SYNCS.PHASECHK.TRANS64.TRYWAIT P0, [R6+URZ], R5 ;  /* 0x00000005060075a7 */ /* 0x001064000800017f */
[----:B-1----:R-:W-:Y:S05]  /*9d30*/  @!P0 NANOSLEEP.SYNCS 0x989680 ;  /* 0x009896800000895d */ /* 0x002fea0003900000 */
[----:B------:R-:W1:Y:S02]  /*9d40*/  @!P0 SYNCS.PHASECHK.TRANS64 P0, [R6+URZ], R5 ;  /* 0x00000005060085a7 */ /* 0x000e64000800007f */
[----:B-1----:R-:W-:Y:S05]  /*9d50*/  @!P0 BRA `(.L_x_193) ;  /* 0xfffffffc00f08947 */ /* 0x002fea000383ffff */
[----:B------:R-:W-:Y:S05]  /*9d60*/  BRA `(.L_x_211) ;  /* 0xfffffff800687947 */ /* 0x000fea000383ffff */
.L_x_194:
[----:B0-----:R0:W1:Y:S02]  /*9d70*/  SYNCS.PHASECHK.TRANS64.TRYWAIT P0, [R9+URZ], R4 ;  /* 0x00000004090075a7 */ /* 0x001064000800017f */
[----:B-1----:R-:W-:Y:S05]  /*9d80*/  @!P0 NANOSLEEP.SYNCS 0x989680 ;  /* 0x009896800000895d */ /* 0x002fea0003900000 */
[----:B------:R-:W1:Y:S02]  /*9d90*/  @!P0 SYNCS.PHASECHK.TRANS64 P0, [R9+URZ], R4 ;  /* 0x00000004090085a7 */ /* 0x000e64000800007f */
[----:B-1----:R-:W-:Y:S05]  /*9da0*/  @!P0 BRA `(.L_x_194) ;  /* 0xfffffffc00f08947 */ /* 0x002fea000383ffff */
[----:B------:R-:W-:Y:S05]  /*9db0*/  BRA `(.L_x_212) ;  /* 0xfffffff800787947 */ /* 0x000fea000383ffff */
.L_x_195:
[----:B0-----:R0:W1:Y:S02]  /*9dc0*/  SYNCS.PHASECHK.TRANS64.TRYWAIT P0, [R10+URZ], R5 ;  /* 0x000000050a0075a7 */ /* 0x001064000800017f */
[----:B-1----:R-:W-:Y:S05]  /*9dd0*/  @!P0 NANOSLEEP.SYNCS 0x989680 ;  /* 0x009896800000895d */ /* 0x002fea0003900000 */
[----:B------:R-:W1:Y:S02]  /*9de0*/  @!P0 SYNCS.PHASECHK.TRANS64 P0, [R10+URZ], R5 ;  /* 0x000000050a0085a7 */ /* 0x000e64000800007f */
[----:B-1----:R-:W-:Y:S05]  /*9df0*/  @!P0 BRA `(.L_x_195) ;  /* 0xfffffffc00f08947 */ /* 0x002fea000383ffff */
[----:B------:R-:W-:Y:S05]  /*9e00*/  BRA `(.L_x_213) ;  /* 0xfffffff800887947 */ /* 0x000fea000383ffff */
.L_x_196:
[----:B-1----:R1:W2:Y:S02]  /*9e10*/  SYNCS.PHASECHK.TRANS64.TRYWAIT P0, [R11+URZ], R6 ;  /* 0x000000060b0075a7 */ /* 0x0022a4000800017f */
[----:B--2---:R-:W-:Y:S05]  /*9e20*/  @!P0 NANOSLEEP.SYNCS 0x989680 ;  /* 0x009896800000895d */ /* 0x004fea0003900000 */
[----:B------:R-:W2:Y:S02]  /*9e30*/  @!P0 SYNCS.PHASECHK.TRANS64 P0, [R11+URZ], R6 ;  /* 0x000000060b0085a7 */ /* 0x000ea4000800007f */
[----:B--2---:R-:W-:Y:S05]  /*9e40*/  @!P0 BRA `(.L_x_196) ;  /* 0xfffffffc00f08947 */ /* 0x004fea000383ffff */
[----:B------:R-:W-:Y:S05]  /*9e50*/  BRA `(.L_x_214) ;  /* 0xfffffff800907947 */ /* 0x000fea000383ffff */
.L_x_215:
[----:B------:R-:W-:-:S00]  /*9e60*/  BRA `(.L_x_215) ;  /* 0xfffffffc00fc7947 */ /* 0x000fc0000383ffff */
[----:B------:R-:W-:-:S00]  /*9e70*/  NOP ;  /* 0x0000000000007918 */ /* 0x000fc00000000000 */
        /* <DEDUP_REMOVED lines=8> */
.L_x_216:


//--------------------- .nv.shared._ZN7cutlass13device_kernelINS_4gemm6kernel13GemmUniversalIN4cute5tupleIJiiiiEEENS1_10collective13CollectiveMmaINS1_37MainloopSm90TmaGmmaWarpSpecializedFP8ILi11ENS5_IJNS4_1CILi1EEESB_SB_EEENS1_35KernelTmaWarpSpecializedCooperativeEEENS5_IJNSA_ILi256EEENSA_ILi64EEESG_EEENS_12float_e4m3_tENS5_IJlSB_lEEESI_SJ_NS4_8TiledMMAINS4_8MMA_AtomIJNS4_4SM904GMMA30MMA_64x64x32_F32E4M3E4M3_SS_TNILNSN_7ScaleInE1ELSP_1EEEEEENS4_6LayoutINS5_IJNSA_ILi2EEESB_SB_EEENS5_IJSB_NSA_ILi0EEESV_EEEEENS5_IJNS4_10UnderscoreESY_SY_EEEEENS4_13SM90_TMA_LOADENS4_14ComposedLayoutINS4_7SwizzleILi2ELi4ELi3EEENS4_18smem_ptr_flag_bitsILi8EEENSS_INS5_IJNSA_ILi8EEESG_EEENS5_IJSG_SB_EEEEEEEvNS4_8identityES11_S1B_vS1C_EENS_8epilogue10collective6detail29Sm90TmaWarpSpecializedAdapterINS1F_15DefaultEpilogueISI_SJ_SJ_NS1E_6thread17LinearCombinationISI_Li1EffLNS1J_9ScaleType4KindE0ELNS_15FloatRoundStyleE2ESI_EENS1_15EpilogueDefaultEEEEEvvEEEEvNT_6ParamsE --------------------------
	.section	.nv.shared._ZN7cutlass13device_kernelINS_4gemm6kernel13GemmUniversalIN4cute5tupleIJiiiiEEENS1_10collective13CollectiveMmaINS1_37MainloopSm90TmaGmmaWarpSpecializedFP8ILi11ENS5_IJNS4_1CILi1EEESB_SB_EEENS1_35KernelTmaWarpSpecializedCooperativeEEENS5_IJNSA_ILi256EEENSA_ILi64EEESG_EEENS_12float_e4m3_tENS5_IJlSB_lEEESI_SJ_NS4_8TiledMMAINS4_8MMA_AtomIJNS4_4SM904GMMA30MMA_64x64x32_F32E4M3E4M3_SS_TNILNSN_7ScaleInE1ELSP_1EEEEEENS4_6LayoutINS5_IJNSA_ILi2EEESB_SB_EEENS5_IJSB_NSA_ILi0EEESV_EEEEENS5_IJNS4_10UnderscoreESY_SY_EEEEENS4_13SM90_TMA_LOADENS4_14ComposedLayoutINS4_7SwizzleILi2ELi4ELi3EEENS4_18smem_ptr_flag_bitsILi8EEENSS_INS5_IJNSA_ILi8EEESG_EEENS5_IJSG_SB_EEEEEEEvNS4_8identityES11_S1B_vS1C_EENS_8epilogue10collective6detail29Sm90TmaWarpSpecializedAdapterINS1F_15DefaultEpilogueISI_SJ_SJ_NS1E_6thread17LinearCombinationISI_Li1EffLNS1J_9ScaleType4KindE0ELNS_15FloatRoundStyleE2ESI_EENS1_15EpilogueDefaultEEEEEvvEEEEvNT_6ParamsE,"aw",@nobits
	.sectionflags	@""
	.align	16
	.zero		1024


//--------------------- .nv.shared.reserved.0     --------------------------
	.section	.nv.shared.reserved.0,"aw",@nobits
	.weak		__nv_reservedSMEM_offset_0_alias
	.size		__nv_reservedSMEM_offset_0_alias, 0, 0
	.other		__nv_reservedSMEM_offset_0_alias,@"STO_CUDA_RESERVED_SHARED STV_DEFAULT"
__nv_reservedSMEM_offset_0_alias:
	.zero		0


//--------------------- .nv.global                --------------------------
	.section	.nv.global,"aw",@nobits
.nv.global:
	.type		_ZN39_INTERNAL_00466074_4_k_cu_a42c2d2f_41454cute1_E,@object
	.size		_ZN39_INTERNAL_00466074_4_k_cu_a42c2d2f_41454cute1_E,(_ZN39_INTERNAL_00466074_4_k_cu_a42c2d2f_41454cuda3std3__45__cpo6cbeginE - _ZN39_INTERNAL_00466074_4_k_cu_a42c2d2f_41454cute1_E)
_ZN39_INTERNAL_00466074_4_k_cu_a42c2d2f_41454cute1_E:
	.zero		1
	.type		_ZN39_INTERNAL_00466074_4_k_cu_a42c2d2f_41454cuda3std3__45__cpo6cbeginE,@object
	.size		_ZN39_INTERNAL_00466074_4_k_cu_a42c2d2f_41454cuda3std3__45__cpo6cbeginE,(_ZN39_INTERNAL_00466074_4_k_cu_a42c2d2f_41454cuda3std3__48in_placeE - _ZN39_INTERNAL_00466074_4_k_cu_a42c2d2f_41454cuda3std3__45__cpo6cbeginE)
_ZN39_INTERNAL_00466074_4_k_cu_a42c2d2f_41454cuda3std3__45__cpo6cbeginE:
	.zero		1
	.type		_ZN39_INTERNAL_00466074_4_k_cu_a42c2d2f_41454cuda3std3__48in_placeE,@object
	.size		_ZN39_INTERNAL_00466074_4_k_cu_a42c2d2f_41454cuda3std3__48in_placeE,(_ZN39_INTERNAL_00466074_4_k_cu_a42c2d2f_41454cuda3std6ranges3__45__cpo9iter_moveE - _ZN39_INTERNAL_00466074_4_k_cu_a42c2d2f_41454cuda3std3__48in_placeE)
_ZN39_INTERNAL_00466074_4_k_cu_a42c2d2f_41454cuda3std3__48in_placeE:
	.zero		1
	.type		_ZN39_INTERNAL_00466074_4_k_cu_a42c2d2f_41454cuda3std6ranges3__45__cpo9iter_moveE,@object
	.size		_ZN39_INTERNAL_00466074_4_k_cu_a42c2d2f_41454cuda3std6ranges3__45__cpo9iter_moveE,(_ZN39_INTERNAL_00466074_4_k_cu_a42c2d2f_41454cuda3std3__45__cpo5beginE - _ZN39_INTERNAL_00466074_4_k_cu_a42c2d2f_41454cuda3std6ranges3__45__cpo9iter_moveE)
_ZN39_INTERNAL_00466074_4_k_cu_a42c2d2f_41454cuda3std6ranges3__45__cpo9iter_moveE:
	.zero		1
	.type		_ZN39_INTERNAL_00466074_4_k_cu_a42c2d2f_41454cuda3std3__45__cpo5beginE,@object
	.size		_ZN39_INTERNAL_00466074_4_k_cu_a42c2d2f_41454cuda3std3__45__cpo5beginE,(_ZN39_INTERNAL_00466074_4_k_cu_a42c2d2f_41454cuda3std3__441_GLOBAL__N__00466074_4_k_cu_a42c2d2f_41456ignoreE - _ZN39_INTERNAL_00466074_4_k_cu_a42c2d2f_41454cuda3std3__45__cpo5beginE)
_ZN39_INTERNAL_00466074_4_k_cu_a42c2d2f_41454cuda3std3__45__cpo5beginE:
	.zero		1
	.type		_ZN39_INTERNAL_00466074_4_k_cu_a42c2d2f_41454cuda3std3__441_GLOBAL__N__00466074_4_k_cu_a42c2d2f_41456ignoreE,@object
	.size		_ZN39_INTERNAL_00466074_4_k_cu_a42c2d2f_41454cuda3std3__441_GLOBAL__N__00466074_4_k_cu_a42c2d2f_41456ignoreE,(_ZN39_INTERNAL_00466074_4_k_cu_a42c2d2f_41454cute7productE - _ZN39_INTERNAL_00466074_4_k_cu_a42c2d2f_41454cuda3std3__441_GLOBAL__N__00466074_4_k_cu_a42c2d2f_41456ignoreE)
_ZN39_INTERNAL_00466074_4_k_cu_a42c2d2f_41454cuda3std3__441_GLOBAL__N__00466074_4_k_cu_a42c2d2f_41456ignoreE:
	.zero		1
	.type		_ZN39_INTERNAL_00466074_4_k_cu_a42c2d2f_41454cute7productE,@object
	.size		_ZN39_INTERNAL_00466074_4_k_cu_a42c2d2f_41454cute7productE,(_ZN39_INTERNAL_00466074_4_k_cu_a42c2d2f_41454cuda3std3__45__cpo3endE - _ZN39_INTERNAL_00466074_4_k_cu_a42c2d2f_41454cute7productE)
_ZN39_INTERNAL_00466074_4_k_cu_a42c2d2f_41454cute7productE:
	.zero		1
	.type		_ZN39_INTERNAL_00466074_4_k_cu_a42c2d2f_41454cuda3std3__45__cpo3endE,@object
	.size		_ZN39_INTERNAL_00466074_4_k_cu_a42c2d2f_41454cuda3std3__45__cpo3endE,(_ZN39_INTERNAL_00466074_4_k_cu_a42c2d2f_41454cuda3std3__419piecewise_constructE - _ZN39_INTERNAL_00466074_4_k_cu_a42c2d2f_41454cuda3std3__45__cpo3endE)
_ZN39_INTERNAL_00466074_4_k_cu_a42c2d2f_41454cuda3std3__45__cpo3endE:
	.zero		1
	.type		_ZN39_INTERNAL_00466074_4_k_cu_a42c2d2f_41454cuda3std3__419piecewise_constructE,@object
	.size		_ZN39_INTERNAL_00466074_4_k_cu_a42c2d2f_41454cuda3std3__419piecewise_constructE,(_ZN39_INTERNAL_00466074_4_k_cu_a42c2d2f_41454cuda3std3__45__cpo4cendE - _ZN39_INTERNAL_00466074_4_k_cu_a42c2d2f_41454cuda3std3__419piecewise_constructE)
_ZN39_INTERNAL_00466074_4_k_cu_a42c2d2f_41454cuda3std3__419piecewise_constructE:
	.zero		1
	.type		_ZN39_INTERNAL_00466074_4_k_cu_a42c2d2f_41454cuda3std3__45__cpo4cendE,@object
	.size		_ZN39_INTERNAL_00466074_4_k_cu_a42c2d2f_41454cuda3std3__45__cpo4cendE,(_ZN39_INTERNAL_00466074_4_k_cu_a42c2d2f_41454cuda3std6ranges3__45__cpo4swapE - _ZN39_INTERNAL_00466074_4_k_cu_a42c2d2f_41454cuda3std3__45__cpo4cendE)
_ZN39_INTERNAL_00466074_4_k_cu_a42c2d2f_41454cuda3std3__45__cpo4cendE:
	.zero		1
	.type		_ZN39_INTERNAL_00466074_4_k_cu_a42c2d2f_41454cuda3std6ranges3__45__cpo4swapE,@object
	.size		_ZN39_INTERNAL_00466074_4_k_cu_a42c2d2f_41454cuda3std6ranges3__45__cpo4swapE,(.L_7 - _ZN39_INTERNAL_00466074_4_k_cu_a42c2d2f_41454cuda3std6ranges3__45__cpo4swapE)
_ZN39_INTERNAL_00466074_4_k_cu_a42c2d2f_41454cuda3std6ranges3__45__cpo4swapE:
	.zero		1
.L_7:


//--------------------- .nv.constant0._ZN7cutlass13device_kernelINS_4gemm6kernel13GemmUniversalIN4cute5tupleIJiiiiEEENS1_10collective13CollectiveMmaINS1_37MainloopSm90TmaGmmaWarpSpecializedFP8ILi11ENS5_IJNS4_1CILi1EEESB_SB_EEENS1_35KernelTmaWarpSpecializedCooperativeEEENS5_IJNSA_ILi256EEENSA_ILi64EEESG_EEENS_12float_e4m3_tENS5_IJlSB_lEEESI_SJ_NS4_8TiledMMAINS4_8MMA_AtomIJNS4_4SM904GMMA30MMA_64x64x32_F32E4M3E4M3_SS_TNILNSN_7ScaleInE1ELSP_1EEEEEENS4_6LayoutINS5_IJNSA_ILi2EEESB_SB_EEENS5_IJSB_NSA_ILi0EEESV_EEEEENS5_IJNS4_10UnderscoreESY_SY_EEEEENS4_13SM90_TMA_LOADENS4_14ComposedLayoutINS4_7SwizzleILi2ELi4ELi3EEENS4_18smem_ptr_flag_bitsILi8EEENSS_INS5_IJNSA_ILi8EEESG_EEENS5_IJSG_SB_EEEEEEEvNS4_8identityES11_S1B_vS1C_EENS_8epilogue10collective6detail29Sm90TmaWarpSpecializedAdapterINS1F_15DefaultEpilogueISI_SJ_SJ_NS1E_6thread17LinearCombinationISI_Li1EffLNS1J_9ScaleType4KindE0ELNS_15FloatRoundStyleE2ESI_EENS1_15EpilogueDefaultEEEEEvvEEEEvNT_6ParamsE --------------------------
	.section	.nv.constant0._ZN7cutlass13device_kernelINS_4gemm6kernel13GemmUniversalIN4cute5tupleIJiiiiEEENS1_10collective13CollectiveMmaINS1_37MainloopSm90TmaGmmaWarpSpecializedFP8ILi11ENS5_IJNS4_1CILi1EEESB_SB_EEENS1_35KernelTmaWarpSpecializedCooperativeEEENS5_IJNSA_ILi256EEENSA_ILi64EEESG_EEENS_12float_e4m3_tENS5_IJlSB_lEEESI_SJ_NS4_8TiledMMAINS4_8MMA_AtomIJNS4_4SM904GMMA30MMA_64x64x32_F32E4M3E4M3_SS_TNILNSN_7ScaleInE1ELSP_1EEEEEENS4_6LayoutINS5_IJNSA_ILi2EEESB_SB_EEENS5_IJSB_NSA_ILi0EEESV_EEEEENS5_IJNS4_10UnderscoreESY_SY_EEEEENS4_13SM90_TMA_LOADENS4_14ComposedLayoutINS4_7SwizzleILi2ELi4ELi3EEENS4_18smem_ptr_flag_bitsILi8EEENSS_INS5_IJNSA_ILi8EEESG_EEENS5_IJSG_SB_EEEEEEEvNS4_8identityES11_S1B_vS1C_EENS_8epilogue10collective6detail29Sm90TmaWarpSpecializedAdapterINS1F_15DefaultEpilogueISI_SJ_SJ_NS1E_6thread17LinearCombinationISI_Li1EffLNS1J_9ScaleType4KindE0ELNS_15FloatRoundStyleE2ESI_EENS1_15EpilogueDefaultEEEEEvvEEEEvNT_6ParamsE,"a",@progbits
	.sectionflags	@""
	.align	4
.nv.constant0._ZN7cutlass13device_kernelINS_4gemm6kernel13GemmUniversalIN4cute5tupleIJiiiiEEENS1_10collective13CollectiveMmaINS1_37MainloopSm90TmaGmmaWarpSpecializedFP8ILi11ENS5_IJNS4_1CILi1EEESB_SB_EEENS1_35KernelTmaWarpSpecializedCooperativeEEENS5_IJNSA_ILi256EEENSA_ILi64EEESG_EEENS_12float_e4m3_tENS5_IJlSB_lEEESI_SJ_NS4_8TiledMMAINS4_8MMA_AtomIJNS4_4SM904GMMA30MMA_64x64x32_F32E4M3E4M3_SS_TNILNSN_7ScaleInE1ELSP_1EEEEEENS4_6LayoutINS5_IJNSA_ILi2EEESB_SB_EEENS5_IJSB_NSA_ILi0EEESV_EEEEENS5_IJNS4_10UnderscoreESY_SY_EEEEENS4_13SM90_TMA_LOADENS4_14ComposedLayoutINS4_7SwizzleILi2ELi4ELi3EEENS4_18smem_ptr_flag_bitsILi8EEENSS_INS5_IJNSA_ILi8EEESG_EEENS5_IJSG_SB_EEEEEEEvNS4_8identityES11_S1B_vS1C_EENS_8epilogue10collective6detail29Sm90TmaWarpSpecializedAdapterINS1F_15DefaultEpilogueISI_SJ_SJ_NS1E_6thread17LinearCombinationISI_Li1EffLNS1J_9ScaleType4KindE0ELNS_15FloatRoundStyleE2ESI_EENS1_15EpilogueDefaultEEEEEvvEEEEvNT_6ParamsE:
	.zero		1664


//--------------------- SYMBOLS --------------------------

	.type		.nv.reservedSmem.offset0,@object
	.size		.nv.reservedSmem.offset0,0x4
